//
// Generated by NVIDIA NVVM Compiler
//
// Compiler Build ID: CL-36424714
// Cuda compilation tools, release 13.0, V13.0.88
// Based on NVVM 20.0.0
//

.version 9.0
.target sm_100
.address_size 64

.func  (.param .b64 func_retval0) _Z2f1Pdd
(
	.param .b64 _Z2f1Pdd_param_0,
	.param .b64 _Z2f1Pdd_param_1
)
;
.func  (.param .b64 func_retval0) _Z2f2Pdd
(
	.param .b64 _Z2f2Pdd_param_0,
	.param .b64 _Z2f2Pdd_param_1
)
;
.func _Z11KernelEulerPdid
(
	.param .b64 _Z11KernelEulerPdid_param_0,
	.param .b32 _Z11KernelEulerPdid_param_1,
	.param .b64 _Z11KernelEulerPdid_param_2
)
;
.func _Z19KernelRungeKuttaTwoPdid
(
	.param .b64 _Z19KernelRungeKuttaTwoPdid_param_0,
	.param .b32 _Z19KernelRungeKuttaTwoPdid_param_1,
	.param .b64 _Z19KernelRungeKuttaTwoPdid_param_2
)
;
.func _Z24KernelForecastCorrectionPdid
(
	.param .b64 _Z24KernelForecastCorrectionPdid_param_0,
	.param .b32 _Z24KernelForecastCorrectionPdid_param_1,
	.param .b64 _Z24KernelForecastCorrectionPdid_param_2
)
;
.func _Z20KernelRungeKuttaFourPdid
(
	.param .b64 _Z20KernelRungeKuttaFourPdid_param_0,
	.param .b32 _Z20KernelRungeKuttaFourPdid_param_1,
	.param .b64 _Z20KernelRungeKuttaFourPdid_param_2
)
;
.func _Z19KernelImplicitEulerPdid
(
	.param .b64 _Z19KernelImplicitEulerPdid_param_0,
	.param .b32 _Z19KernelImplicitEulerPdid_param_1,
	.param .b64 _Z19KernelImplicitEulerPdid_param_2
)
;
.global .align 8 .u64 fs[2] = {_Z2f1Pdd, _Z2f2Pdd};
// _ZZ19KernelRungeKuttaTwoPdidE2yy has been demoted
// _ZZ19KernelRungeKuttaTwoPdidE2ff has been demoted
// _ZZ24KernelForecastCorrectionPdidE3ffk has been demoted
// _ZZ20KernelRungeKuttaFourPdidE2yy has been demoted
// _ZZ20KernelRungeKuttaFourPdidE1r has been demoted
// _ZZ17partialDerivativePFdPddES_diE2yy has been demoted
.global .align 8 .u64 methods[5] = {_Z11KernelEulerPdid, _Z19KernelRungeKuttaTwoPdid, _Z24KernelForecastCorrectionPdid, _Z20KernelRungeKuttaFourPdid, _Z19KernelImplicitEulerPdid};

.func  (.param .b64 func_retval0) _Z2f1Pdd(
	.param .b64 _Z2f1Pdd_param_0,
	.param .b64 _Z2f1Pdd_param_1
)
{
	.reg .b64 	%rd<2>;
	.reg .b64 	%fd<2>;

	ld.param.u64 	%rd1, [_Z2f1Pdd_param_0];
	ld.f64 	%fd1, [%rd1+8];
	st.param.f64 	[func_retval0], %fd1;
	ret;

}
.func  (.param .b64 func_retval0) _Z2f2Pdd(
	.param .b64 _Z2f2Pdd_param_0,
	.param .b64 _Z2f2Pdd_param_1
)
{
	.reg .b64 	%rd<2>;
	.reg .b64 	%fd<9>;

	ld.param.u64 	%rd1, [_Z2f2Pdd_param_0];
	ld.param.f64 	%fd1, [_Z2f2Pdd_param_1];
	mul.f64 	%fd2, %fd1, 0dBFC851EB851EB852;
	ld.f64 	%fd3, [%rd1+8];
	mul.f64 	%fd4, %fd2, %fd3;
	mul.f64 	%fd5, %fd1, %fd1;
	ld.f64 	%fd6, [%rd1];
	mul.f64 	%fd7, %fd5, %fd6;
	sub.f64 	%fd8, %fd4, %fd7;
	st.param.f64 	[func_retval0], %fd8;
	ret;

}
.func _Z11KernelEulerPdid(
	.param .b64 _Z11KernelEulerPdid_param_0,
	.param .b32 _Z11KernelEulerPdid_param_1,
	.param .b64 _Z11KernelEulerPdid_param_2
)
{
	.reg .b32 	%r<5>;
	.reg .b64 	%rd<10>;
	.reg .b64 	%fd<6>;

	ld.param.u64 	%rd1, [_Z11KernelEulerPdid_param_0];
	ld.param.u32 	%r1, [_Z11KernelEulerPdid_param_1];
	ld.param.f64 	%fd1, [_Z11KernelEulerPdid_param_2];
	mov.u32 	%r2, %tid.x;
	shl.b32 	%r3, %r1, 1;
	add.s32 	%r4, %r3, %r2;
	mul.wide.s32 	%rd2, %r4, 8;
	add.s64 	%rd3, %rd1, %rd2;
	ld.f64 	%fd2, [%rd3];
	mul.wide.s32 	%rd4, %r3, 8;
	add.s64 	%rd5, %rd1, %rd4;
	mul.wide.u32 	%rd6, %r2, 8;
	mov.u64 	%rd7, fs;
	add.s64 	%rd8, %rd7, %rd6;
	ld.global.u64 	%rd9, [%rd8];
	{ // callseq 0, 0
	.param .b64 param0;
	st.param.b64 	[param0], %rd5;
	.param .b64 param1;
	st.param.f64 	[param1], %fd1;
	.param .b64 retval0;
	prototype_0 : .callprototype (.param .b64 _) _ (.param .b64 _, .param .b64 _);
	call (retval0), 
	%rd9, 
	(
	param0, 
	param1
	)
	, prototype_0;
	ld.param.f64 	%fd3, [retval0];
	} // callseq 0
	fma.rn.f64 	%fd5, %fd3, 0d3F50624DD2F1A9FC, %fd2;
	st.f64 	[%rd3+16], %fd5;
	bar.sync 	0;
	ret;

}
.func _Z19KernelRungeKuttaTwoPdid(
	.param .b64 _Z19KernelRungeKuttaTwoPdid_param_0,
	.param .b32 _Z19KernelRungeKuttaTwoPdid_param_1,
	.param .b64 _Z19KernelRungeKuttaTwoPdid_param_2
)
{
	.reg .b32 	%r<4>;
	.reg .b64 	%rd<10>;
	.reg .b64 	%fd<19>;
	// demoted variable
	.shared .align 8 .b8 _ZZ19KernelRungeKuttaTwoPdidE2yy[16];
	// demoted variable
	.shared .align 8 .b8 _ZZ19KernelRungeKuttaTwoPdidE2ff[16];
	ld.param.u64 	%rd1, [_Z19KernelRungeKuttaTwoPdid_param_0];
	ld.param.u32 	%r1, [_Z19KernelRungeKuttaTwoPdid_param_1];
	ld.param.f64 	%fd1, [_Z19KernelRungeKuttaTwoPdid_param_2];
	shl.b32 	%r2, %r1, 1;
	mul.wide.s32 	%rd2, %r2, 8;
	add.s64 	%rd3, %rd1, %rd2;
	add.f64 	%fd2, %fd1, 0d3F40624DD2F1A9FC;
	ld.f64 	%fd3, [%rd3];
	ld.global.u64 	%rd4, [fs];
	{ // callseq 1, 0
	.param .b64 param0;
	st.param.b64 	[param0], %rd3;
	.param .b64 param1;
	st.param.f64 	[param1], %fd1;
	.param .b64 retval0;
	prototype_1 : .callprototype (.param .b64 _) _ (.param .b64 _, .param .b64 _);
	call (retval0), 
	%rd4, 
	(
	param0, 
	param1
	)
	, prototype_1;
	ld.param.f64 	%fd4, [retval0];
	} // callseq 1
	fma.rn.f64 	%fd6, %fd4, 0d3F40624DD2F1A9FC, %fd3;
	st.shared.f64 	[_ZZ19KernelRungeKuttaTwoPdidE2yy], %fd6;
	mov.u32 	%r3, _ZZ19KernelRungeKuttaTwoPdidE2yy;
	ld.global.u64 	%rd5, [fs];
	cvt.u64.u32 	%rd6, %r3;
	cvta.shared.u64 	%rd7, %rd6;
	{ // callseq 2, 0
	.param .b64 param0;
	st.param.b64 	[param0], %rd7;
	.param .b64 param1;
	st.param.f64 	[param1], %fd2;
	.param .b64 retval0;
	prototype_2 : .callprototype (.param .b64 _) _ (.param .b64 _, .param .b64 _);
	call (retval0), 
	%rd5, 
	(
	param0, 
	param1
	)
	, prototype_2;
	ld.param.f64 	%fd7, [retval0];
	} // callseq 2
	st.shared.f64 	[_ZZ19KernelRungeKuttaTwoPdidE2ff], %fd7;
	ld.f64 	%fd9, [%rd3];
	fma.rn.f64 	%fd10, %fd7, 0d3F50624DD2F1A9FC, %fd9;
	st.f64 	[%rd3+16], %fd10;
	ld.f64 	%fd11, [%rd3+8];
	ld.global.u64 	%rd8, [fs+8];
	{ // callseq 3, 0
	.param .b64 param0;
	st.param.b64 	[param0], %rd3;
	.param .b64 param1;
	st.param.f64 	[param1], %fd1;
	.param .b64 retval0;
	prototype_3 : .callprototype (.param .b64 _) _ (.param .b64 _, .param .b64 _);
	call (retval0), 
	%rd8, 
	(
	param0, 
	param1
	)
	, prototype_3;
	ld.param.f64 	%fd12, [retval0];
	} // callseq 3
	fma.rn.f64 	%fd14, %fd12, 0d3F40624DD2F1A9FC, %fd11;
	st.shared.f64 	[_ZZ19KernelRungeKuttaTwoPdidE2yy+8], %fd14;
	ld.global.u64 	%rd9, [fs+8];
	{ // callseq 4, 0
	.param .b64 param0;
	st.param.b64 	[param0], %rd7;
	.param .b64 param1;
	st.param.f64 	[param1], %fd2;
	.param .b64 retval0;
	prototype_4 : .callprototype (.param .b64 _) _ (.param .b64 _, .param .b64 _);
	call (retval0), 
	%rd9, 
	(
	param0, 
	param1
	)
	, prototype_4;
	ld.param.f64 	%fd15, [retval0];
	} // callseq 4
	st.shared.f64 	[_ZZ19KernelRungeKuttaTwoPdidE2ff+8], %fd15;
	ld.f64 	%fd17, [%rd3+8];
	fma.rn.f64 	%fd18, %fd15, 0d3F50624DD2F1A9FC, %fd17;
	st.f64 	[%rd3+24], %fd18;
	ret;

}
.func _Z24KernelForecastCorrectionPdid(
	.param .b64 _Z24KernelForecastCorrectionPdid_param_0,
	.param .b32 _Z24KernelForecastCorrectionPdid_param_1,
	.param .b64 _Z24KernelForecastCorrectionPdid_param_2
)
{
	.reg .b32 	%r<3>;
	.reg .b64 	%rd<12>;
	.reg .b64 	%fd<29>;
	// demoted variable
	.shared .align 8 .b8 _ZZ24KernelForecastCorrectionPdidE3ffk[16];
	ld.param.u64 	%rd1, [_Z24KernelForecastCorrectionPdid_param_0];
	ld.param.u32 	%r1, [_Z24KernelForecastCorrectionPdid_param_1];
	ld.param.f64 	%fd1, [_Z24KernelForecastCorrectionPdid_param_2];
	shl.b32 	%r2, %r1, 1;
	mul.wide.s32 	%rd2, %r2, 8;
	add.s64 	%rd3, %rd1, %rd2;
	add.f64 	%fd2, %fd1, 0d3F50624DD2F1A9FC;
	ld.global.u64 	%rd4, [fs];
	{ // callseq 5, 0
	.param .b64 param0;
	st.param.b64 	[param0], %rd3;
	.param .b64 param1;
	st.param.f64 	[param1], %fd1;
	.param .b64 retval0;
	prototype_5 : .callprototype (.param .b64 _) _ (.param .b64 _, .param .b64 _);
	call (retval0), 
	%rd4, 
	(
	param0, 
	param1
	)
	, prototype_5;
	ld.param.f64 	%fd3, [retval0];
	} // callseq 5
	st.shared.f64 	[_ZZ24KernelForecastCorrectionPdidE3ffk], %fd3;
	ld.f64 	%fd5, [%rd3];
	ld.global.u64 	%rd5, [fs];
	{ // callseq 6, 0
	.param .b64 param0;
	st.param.b64 	[param0], %rd3;
	.param .b64 param1;
	st.param.f64 	[param1], %fd1;
	.param .b64 retval0;
	prototype_6 : .callprototype (.param .b64 _) _ (.param .b64 _, .param .b64 _);
	call (retval0), 
	%rd5, 
	(
	param0, 
	param1
	)
	, prototype_6;
	ld.param.f64 	%fd6, [retval0];
	} // callseq 6
	fma.rn.f64 	%fd8, %fd6, 0d3F50624DD2F1A9FC, %fd5;
	add.s64 	%rd6, %rd3, 16;
	st.f64 	[%rd3+16], %fd8;
	ld.global.u64 	%rd7, [fs];
	{ // callseq 7, 0
	.param .b64 param0;
	st.param.b64 	[param0], %rd6;
	.param .b64 param1;
	st.param.f64 	[param1], %fd2;
	.param .b64 retval0;
	prototype_7 : .callprototype (.param .b64 _) _ (.param .b64 _, .param .b64 _);
	call (retval0), 
	%rd7, 
	(
	param0, 
	param1
	)
	, prototype_7;
	ld.param.f64 	%fd9, [retval0];
	} // callseq 7
	ld.shared.f64 	%fd11, [_ZZ24KernelForecastCorrectionPdidE3ffk];
	add.f64 	%fd12, %fd9, %fd11;
	mul.f64 	%fd13, %fd12, 0d3F50624DD2F1A9FC;
	ld.f64 	%fd14, [%rd3];
	fma.rn.f64 	%fd15, %fd13, 0d3FE0000000000000, %fd14;
	st.f64 	[%rd3], %fd15;
	ld.global.u64 	%rd8, [fs+8];
	{ // callseq 8, 0
	.param .b64 param0;
	st.param.b64 	[param0], %rd3;
	.param .b64 param1;
	st.param.f64 	[param1], %fd1;
	.param .b64 retval0;
	prototype_8 : .callprototype (.param .b64 _) _ (.param .b64 _, .param .b64 _);
	call (retval0), 
	%rd8, 
	(
	param0, 
	param1
	)
	, prototype_8;
	ld.param.f64 	%fd16, [retval0];
	} // callseq 8
	st.shared.f64 	[_ZZ24KernelForecastCorrectionPdidE3ffk+8], %fd16;
	ld.f64 	%fd18, [%rd3+8];
	ld.global.u64 	%rd9, [fs+8];
	{ // callseq 9, 0
	.param .b64 param0;
	st.param.b64 	[param0], %rd3;
	.param .b64 param1;
	st.param.f64 	[param1], %fd1;
	.param .b64 retval0;
	prototype_9 : .callprototype (.param .b64 _) _ (.param .b64 _, .param .b64 _);
	call (retval0), 
	%rd9, 
	(
	param0, 
	param1
	)
	, prototype_9;
	ld.param.f64 	%fd19, [retval0];
	} // callseq 9
	fma.rn.f64 	%fd21, %fd19, 0d3F50624DD2F1A9FC, %fd18;
	add.s64 	%rd10, %rd3, 24;
	st.f64 	[%rd3+24], %fd21;
	ld.global.u64 	%rd11, [fs+8];
	{ // callseq 10, 0
	.param .b64 param0;
	st.param.b64 	[param0], %rd10;
	.param .b64 param1;
	st.param.f64 	[param1], %fd2;
	.param .b64 retval0;
	prototype_10 : .callprototype (.param .b64 _) _ (.param .b64 _, .param .b64 _);
	call (retval0), 
	%rd11, 
	(
	param0, 
	param1
	)
	, prototype_10;
	ld.param.f64 	%fd22, [retval0];
	} // callseq 10
	ld.shared.f64 	%fd24, [_ZZ24KernelForecastCorrectionPdidE3ffk+8];
	add.f64 	%fd25, %fd22, %fd24;
	mul.f64 	%fd26, %fd25, 0d3F50624DD2F1A9FC;
	ld.f64 	%fd27, [%rd3+8];
	fma.rn.f64 	%fd28, %fd26, 0d3FE0000000000000, %fd27;
	st.f64 	[%rd3+8], %fd28;
	ret;

}
.func _Z20KernelRungeKuttaFourPdid(
	.param .b64 _Z20KernelRungeKuttaFourPdid_param_0,
	.param .b32 _Z20KernelRungeKuttaFourPdid_param_1,
	.param .b64 _Z20KernelRungeKuttaFourPdid_param_2
)
{
	.reg .b32 	%r<4>;
	.reg .b64 	%rd<14>;
	.reg .b64 	%fd<61>;
	// demoted variable
	.shared .align 8 .b8 _ZZ20KernelRungeKuttaFourPdidE2yy[16];
	// demoted variable
	.shared .align 8 .b8 _ZZ20KernelRungeKuttaFourPdidE1r[64];
	ld.param.u64 	%rd1, [_Z20KernelRungeKuttaFourPdid_param_0];
	ld.param.u32 	%r1, [_Z20KernelRungeKuttaFourPdid_param_1];
	ld.param.f64 	%fd1, [_Z20KernelRungeKuttaFourPdid_param_2];
	shl.b32 	%r2, %r1, 1;
	mul.wide.s32 	%rd2, %r2, 8;
	add.s64 	%rd3, %rd1, %rd2;
	add.f64 	%fd2, %fd1, 0d3F40624DD2F1A9FC;
	ld.global.u64 	%rd4, [fs];
	{ // callseq 11, 0
	.param .b64 param0;
	st.param.b64 	[param0], %rd3;
	.param .b64 param1;
	st.param.f64 	[param1], %fd1;
	.param .b64 retval0;
	prototype_11 : .callprototype (.param .b64 _) _ (.param .b64 _, .param .b64 _);
	call (retval0), 
	%rd4, 
	(
	param0, 
	param1
	)
	, prototype_11;
	ld.param.f64 	%fd3, [retval0];
	} // callseq 11
	mul.f64 	%fd5, %fd3, 0d3F50624DD2F1A9FC;
	st.shared.f64 	[_ZZ20KernelRungeKuttaFourPdidE1r], %fd5;
	ld.f64 	%fd6, [%rd3];
	fma.rn.f64 	%fd7, %fd5, 0d3FE0000000000000, %fd6;
	st.shared.f64 	[_ZZ20KernelRungeKuttaFourPdidE2yy], %fd7;
	mov.u32 	%r3, _ZZ20KernelRungeKuttaFourPdidE2yy;
	ld.global.u64 	%rd5, [fs];
	cvt.u64.u32 	%rd6, %r3;
	cvta.shared.u64 	%rd7, %rd6;
	{ // callseq 12, 0
	.param .b64 param0;
	st.param.b64 	[param0], %rd7;
	.param .b64 param1;
	st.param.f64 	[param1], %fd2;
	.param .b64 retval0;
	prototype_12 : .callprototype (.param .b64 _) _ (.param .b64 _, .param .b64 _);
	call (retval0), 
	%rd5, 
	(
	param0, 
	param1
	)
	, prototype_12;
	ld.param.f64 	%fd8, [retval0];
	} // callseq 12
	mul.f64 	%fd10, %fd8, 0d3F50624DD2F1A9FC;
	st.shared.f64 	[_ZZ20KernelRungeKuttaFourPdidE1r+8], %fd10;
	ld.f64 	%fd11, [%rd3];
	fma.rn.f64 	%fd12, %fd10, 0d3FE0000000000000, %fd11;
	st.shared.f64 	[_ZZ20KernelRungeKuttaFourPdidE2yy], %fd12;
	ld.global.u64 	%rd8, [fs];
	{ // callseq 13, 0
	.param .b64 param0;
	st.param.b64 	[param0], %rd7;
	.param .b64 param1;
	st.param.f64 	[param1], %fd2;
	.param .b64 retval0;
	prototype_13 : .callprototype (.param .b64 _) _ (.param .b64 _, .param .b64 _);
	call (retval0), 
	%rd8, 
	(
	param0, 
	param1
	)
	, prototype_13;
	ld.param.f64 	%fd13, [retval0];
	} // callseq 13
	mul.f64 	%fd15, %fd13, 0d3F50624DD2F1A9FC;
	st.shared.f64 	[_ZZ20KernelRungeKuttaFourPdidE1r+16], %fd15;
	ld.f64 	%fd16, [%rd3];
	fma.rn.f64 	%fd17, %fd15, 0d3FE0000000000000, %fd16;
	st.shared.f64 	[_ZZ20KernelRungeKuttaFourPdidE2yy], %fd17;
	ld.global.u64 	%rd9, [fs];
	{ // callseq 14, 0
	.param .b64 param0;
	st.param.b64 	[param0], %rd7;
	.param .b64 param1;
	st.param.f64 	[param1], %fd2;
	.param .b64 retval0;
	prototype_14 : .callprototype (.param .b64 _) _ (.param .b64 _, .param .b64 _);
	call (retval0), 
	%rd9, 
	(
	param0, 
	param1
	)
	, prototype_14;
	ld.param.f64 	%fd18, [retval0];
	} // callseq 14
	mul.f64 	%fd20, %fd18, 0d3F50624DD2F1A9FC;
	st.shared.f64 	[_ZZ20KernelRungeKuttaFourPdidE1r+24], %fd20;
	ld.f64 	%fd21, [%rd3];
	fma.rn.f64 	%fd22, %fd20, 0d3FE0000000000000, %fd21;
	st.shared.f64 	[_ZZ20KernelRungeKuttaFourPdidE2yy], %fd22;
	ld.shared.f64 	%fd23, [_ZZ20KernelRungeKuttaFourPdidE1r];
	ld.shared.f64 	%fd24, [_ZZ20KernelRungeKuttaFourPdidE1r+8];
	fma.rn.f64 	%fd25, %fd24, 0d4000000000000000, %fd23;
	ld.shared.f64 	%fd26, [_ZZ20KernelRungeKuttaFourPdidE1r+16];
	fma.rn.f64 	%fd27, %fd26, 0d4000000000000000, %fd25;
	add.f64 	%fd28, %fd20, %fd27;
	div.rn.f64 	%fd29, %fd28, 0d4018000000000000;
	ld.f64 	%fd30, [%rd3+16];
	add.f64 	%fd31, %fd30, %fd29;
	st.f64 	[%rd3+16], %fd31;
	ld.global.u64 	%rd10, [fs+8];
	{ // callseq 15, 0
	.param .b64 param0;
	st.param.b64 	[param0], %rd3;
	.param .b64 param1;
	st.param.f64 	[param1], %fd1;
	.param .b64 retval0;
	prototype_15 : .callprototype (.param .b64 _) _ (.param .b64 _, .param .b64 _);
	call (retval0), 
	%rd10, 
	(
	param0, 
	param1
	)
	, prototype_15;
	ld.param.f64 	%fd32, [retval0];
	} // callseq 15
	mul.f64 	%fd34, %fd32, 0d3F50624DD2F1A9FC;
	st.shared.f64 	[_ZZ20KernelRungeKuttaFourPdidE1r+32], %fd34;
	ld.f64 	%fd35, [%rd3+8];
	fma.rn.f64 	%fd36, %fd34, 0d3FE0000000000000, %fd35;
	st.shared.f64 	[_ZZ20KernelRungeKuttaFourPdidE2yy+8], %fd36;
	ld.global.u64 	%rd11, [fs+8];
	{ // callseq 16, 0
	.param .b64 param0;
	st.param.b64 	[param0], %rd7;
	.param .b64 param1;
	st.param.f64 	[param1], %fd2;
	.param .b64 retval0;
	prototype_16 : .callprototype (.param .b64 _) _ (.param .b64 _, .param .b64 _);
	call (retval0), 
	%rd11, 
	(
	param0, 
	param1
	)
	, prototype_16;
	ld.param.f64 	%fd37, [retval0];
	} // callseq 16
	mul.f64 	%fd39, %fd37, 0d3F50624DD2F1A9FC;
	st.shared.f64 	[_ZZ20KernelRungeKuttaFourPdidE1r+40], %fd39;
	ld.f64 	%fd40, [%rd3+8];
	fma.rn.f64 	%fd41, %fd39, 0d3FE0000000000000, %fd40;
	st.shared.f64 	[_ZZ20KernelRungeKuttaFourPdidE2yy+8], %fd41;
	ld.global.u64 	%rd12, [fs+8];
	{ // callseq 17, 0
	.param .b64 param0;
	st.param.b64 	[param0], %rd7;
	.param .b64 param1;
	st.param.f64 	[param1], %fd2;
	.param .b64 retval0;
	prototype_17 : .callprototype (.param .b64 _) _ (.param .b64 _, .param .b64 _);
	call (retval0), 
	%rd12, 
	(
	param0, 
	param1
	)
	, prototype_17;
	ld.param.f64 	%fd42, [retval0];
	} // callseq 17
	mul.f64 	%fd44, %fd42, 0d3F50624DD2F1A9FC;
	st.shared.f64 	[_ZZ20KernelRungeKuttaFourPdidE1r+48], %fd44;
	ld.f64 	%fd45, [%rd3+8];
	fma.rn.f64 	%fd46, %fd44, 0d3FE0000000000000, %fd45;
	st.shared.f64 	[_ZZ20KernelRungeKuttaFourPdidE2yy+8], %fd46;
	ld.global.u64 	%rd13, [fs+8];
	{ // callseq 18, 0
	.param .b64 param0;
	st.param.b64 	[param0], %rd7;
	.param .b64 param1;
	st.param.f64 	[param1], %fd2;
	.param .b64 retval0;
	prototype_18 : .callprototype (.param .b64 _) _ (.param .b64 _, .param .b64 _);
	call (retval0), 
	%rd13, 
	(
	param0, 
	param1
	)
	, prototype_18;
	ld.param.f64 	%fd47, [retval0];
	} // callseq 18
	mul.f64 	%fd49, %fd47, 0d3F50624DD2F1A9FC;
	st.shared.f64 	[_ZZ20KernelRungeKuttaFourPdidE1r+56], %fd49;
	ld.f64 	%fd50, [%rd3+8];
	fma.rn.f64 	%fd51, %fd49, 0d3FE0000000000000, %fd50;
	st.shared.f64 	[_ZZ20KernelRungeKuttaFourPdidE2yy+8], %fd51;
	ld.shared.f64 	%fd52, [_ZZ20KernelRungeKuttaFourPdidE1r+32];
	ld.shared.f64 	%fd53, [_ZZ20KernelRungeKuttaFourPdidE1r+40];
	fma.rn.f64 	%fd54, %fd53, 0d4000000000000000, %fd52;
	ld.shared.f64 	%fd55, [_ZZ20KernelRungeKuttaFourPdidE1r+48];
	fma.rn.f64 	%fd56, %fd55, 0d4000000000000000, %fd54;
	add.f64 	%fd57, %fd49, %fd56;
	div.rn.f64 	%fd58, %fd57, 0d4018000000000000;
	ld.f64 	%fd59, [%rd3+24];
	add.f64 	%fd60, %fd59, %fd58;
	st.f64 	[%rd3+24], %fd60;
	ret;

}
.func _Z19KernelImplicitEulerPdid(
	.param .b64 _Z19KernelImplicitEulerPdid_param_0,
	.param .b32 _Z19KernelImplicitEulerPdid_param_1,
	.param .b64 _Z19KernelImplicitEulerPdid_param_2
)
{
	.reg .b32 	%r<4>;
	.reg .b64 	%rd<12>;
	.reg .b64 	%fd<59>;
	// demoted variable
	.shared .align 8 .b8 _ZZ17partialDerivativePFdPddES_diE2yy[16];
	ld.param.u64 	%rd1, [_Z19KernelImplicitEulerPdid_param_0];
	ld.param.u32 	%r1, [_Z19KernelImplicitEulerPdid_param_1];
	ld.param.f64 	%fd1, [_Z19KernelImplicitEulerPdid_param_2];
	ld.global.u64 	%rd2, [fs];
	ld.f64 	%fd2, [%rd1];
	st.shared.f64 	[_ZZ17partialDerivativePFdPddES_diE2yy], %fd2;
	mov.u32 	%r2, _ZZ17partialDerivativePFdPddES_diE2yy;
	ld.f64 	%fd3, [%rd1+8];
	st.shared.f64 	[_ZZ17partialDerivativePFdPddES_diE2yy+8], %fd3;
	add.f64 	%fd4, %fd2, 0d3F50624DD2F1A9FC;
	st.shared.f64 	[_ZZ17partialDerivativePFdPddES_diE2yy], %fd4;
	cvt.u64.u32 	%rd3, %r2;
	cvta.shared.u64 	%rd4, %rd3;
	{ // callseq 19, 0
	.param .b64 param0;
	st.param.b64 	[param0], %rd4;
	.param .b64 param1;
	st.param.f64 	[param1], %fd1;
	.param .b64 retval0;
	prototype_19 : .callprototype (.param .b64 _) _ (.param .b64 _, .param .b64 _);
	call (retval0), 
	%rd2, 
	(
	param0, 
	param1
	)
	, prototype_19;
	ld.param.f64 	%fd5, [retval0];
	} // callseq 19
	{ // callseq 20, 0
	.param .b64 param0;
	st.param.b64 	[param0], %rd1;
	.param .b64 param1;
	st.param.f64 	[param1], %fd1;
	.param .b64 retval0;
	prototype_20 : .callprototype (.param .b64 _) _ (.param .b64 _, .param .b64 _);
	call (retval0), 
	%rd2, 
	(
	param0, 
	param1
	)
	, prototype_20;
	ld.param.f64 	%fd7, [retval0];
	} // callseq 20
	sub.f64 	%fd9, %fd5, %fd7;
	div.rn.f64 	%fd10, %fd9, 0d3F50624DD2F1A9FC;
	add.f64 	%fd11, %fd10, 0dC08F400000000000;
	ld.global.u64 	%rd5, [fs];
	ld.f64 	%fd12, [%rd1];
	st.shared.f64 	[_ZZ17partialDerivativePFdPddES_diE2yy], %fd12;
	ld.f64 	%fd13, [%rd1+8];
	add.f64 	%fd14, %fd13, 0d3F50624DD2F1A9FC;
	st.shared.f64 	[_ZZ17partialDerivativePFdPddES_diE2yy+8], %fd14;
	{ // callseq 21, 0
	.param .b64 param0;
	st.param.b64 	[param0], %rd4;
	.param .b64 param1;
	st.param.f64 	[param1], %fd1;
	.param .b64 retval0;
	prototype_21 : .callprototype (.param .b64 _) _ (.param .b64 _, .param .b64 _);
	call (retval0), 
	%rd5, 
	(
	param0, 
	param1
	)
	, prototype_21;
	ld.param.f64 	%fd15, [retval0];
	} // callseq 21
	{ // callseq 22, 0
	.param .b64 param0;
	st.param.b64 	[param0], %rd1;
	.param .b64 param1;
	st.param.f64 	[param1], %fd1;
	.param .b64 retval0;
	prototype_22 : .callprototype (.param .b64 _) _ (.param .b64 _, .param .b64 _);
	call (retval0), 
	%rd5, 
	(
	param0, 
	param1
	)
	, prototype_22;
	ld.param.f64 	%fd17, [retval0];
	} // callseq 22
	sub.f64 	%fd19, %fd15, %fd17;
	div.rn.f64 	%fd20, %fd19, 0d3F50624DD2F1A9FC;
	ld.global.u64 	%rd6, [fs+8];
	ld.f64 	%fd21, [%rd1];
	st.shared.f64 	[_ZZ17partialDerivativePFdPddES_diE2yy], %fd21;
	ld.f64 	%fd22, [%rd1+8];
	st.shared.f64 	[_ZZ17partialDerivativePFdPddES_diE2yy+8], %fd22;
	add.f64 	%fd23, %fd21, 0d3F50624DD2F1A9FC;
	st.shared.f64 	[_ZZ17partialDerivativePFdPddES_diE2yy], %fd23;
	{ // callseq 23, 0
	.param .b64 param0;
	st.param.b64 	[param0], %rd4;
	.param .b64 param1;
	st.param.f64 	[param1], %fd1;
	.param .b64 retval0;
	prototype_23 : .callprototype (.param .b64 _) _ (.param .b64 _, .param .b64 _);
	call (retval0), 
	%rd6, 
	(
	param0, 
	param1
	)
	, prototype_23;
	ld.param.f64 	%fd24, [retval0];
	} // callseq 23
	{ // callseq 24, 0
	.param .b64 param0;
	st.param.b64 	[param0], %rd1;
	.param .b64 param1;
	st.param.f64 	[param1], %fd1;
	.param .b64 retval0;
	prototype_24 : .callprototype (.param .b64 _) _ (.param .b64 _, .param .b64 _);
	call (retval0), 
	%rd6, 
	(
	param0, 
	param1
	)
	, prototype_24;
	ld.param.f64 	%fd26, [retval0];
	} // callseq 24
	sub.f64 	%fd28, %fd24, %fd26;
	div.rn.f64 	%fd29, %fd28, 0d3F50624DD2F1A9FC;
	ld.global.u64 	%rd7, [fs+8];
	ld.f64 	%fd30, [%rd1];
	st.shared.f64 	[_ZZ17partialDerivativePFdPddES_diE2yy], %fd30;
	ld.f64 	%fd31, [%rd1+8];
	add.f64 	%fd32, %fd31, 0d3F50624DD2F1A9FC;
	st.shared.f64 	[_ZZ17partialDerivativePFdPddES_diE2yy+8], %fd32;
	{ // callseq 25, 0
	.param .b64 param0;
	st.param.b64 	[param0], %rd4;
	.param .b64 param1;
	st.param.f64 	[param1], %fd1;
	.param .b64 retval0;
	prototype_25 : .callprototype (.param .b64 _) _ (.param .b64 _, .param .b64 _);
	call (retval0), 
	%rd7, 
	(
	param0, 
	param1
	)
	, prototype_25;
	ld.param.f64 	%fd33, [retval0];
	} // callseq 25
	{ // callseq 26, 0
	.param .b64 param0;
	st.param.b64 	[param0], %rd1;
	.param .b64 param1;
	st.param.f64 	[param1], %fd1;
	.param .b64 retval0;
	prototype_26 : .callprototype (.param .b64 _) _ (.param .b64 _, .param .b64 _);
	call (retval0), 
	%rd7, 
	(
	param0, 
	param1
	)
	, prototype_26;
	ld.param.f64 	%fd35, [retval0];
	} // callseq 26
	sub.f64 	%fd37, %fd33, %fd35;
	div.rn.f64 	%fd38, %fd37, 0d3F50624DD2F1A9FC;
	add.f64 	%fd39, %fd38, 0dC08F400000000000;
	shl.b32 	%r3, %r1, 1;
	mul.wide.s32 	%rd8, %r3, 8;
	add.s64 	%rd9, %rd1, %rd8;
	ld.global.u64 	%rd10, [fs];
	{ // callseq 27, 0
	.param .b64 param0;
	st.param.b64 	[param0], %rd9;
	.param .b64 param1;
	st.param.f64 	[param1], %fd1;
	.param .b64 retval0;
	prototype_27 : .callprototype (.param .b64 _) _ (.param .b64 _, .param .b64 _);
	call (retval0), 
	%rd10, 
	(
	param0, 
	param1
	)
	, prototype_27;
	ld.param.f64 	%fd40, [retval0];
	} // callseq 27
	ld.global.u64 	%rd11, [fs+8];
	{ // callseq 28, 0
	.param .b64 param0;
	st.param.b64 	[param0], %rd9;
	.param .b64 param1;
	st.param.f64 	[param1], %fd1;
	.param .b64 retval0;
	prototype_28 : .callprototype (.param .b64 _) _ (.param .b64 _, .param .b64 _);
	call (retval0), 
	%rd11, 
	(
	param0, 
	param1
	)
	, prototype_28;
	ld.param.f64 	%fd42, [retval0];
	} // callseq 28
	mul.f64 	%fd44, %fd11, %fd39;
	mul.f64 	%fd45, %fd20, %fd29;
	sub.f64 	%fd46, %fd44, %fd45;
	mul.f64 	%fd47, %fd42, %fd20;
	mul.f64 	%fd48, %fd40, %fd39;
	sub.f64 	%fd49, %fd47, %fd48;
	mul.f64 	%fd50, %fd40, %fd29;
	mul.f64 	%fd51, %fd42, %fd11;
	sub.f64 	%fd52, %fd50, %fd51;
	div.rn.f64 	%fd53, %fd49, %fd46;
	ld.f64 	%fd54, [%rd9];
	add.f64 	%fd55, %fd53, %fd54;
	st.f64 	[%rd9+16], %fd55;
	div.rn.f64 	%fd56, %fd52, %fd46;
	ld.f64 	%fd57, [%rd9+8];
	add.f64 	%fd58, %fd56, %fd57;
	st.f64 	[%rd9+24], %fd58;
	ret;

}
	// .globl	_Z7ComputeiPd
.visible .entry _Z7ComputeiPd(
	.param .u32 _Z7ComputeiPd_param_0,
	.param .u64 .ptr .align 1 _Z7ComputeiPd_param_1
)
{
	.reg .pred 	%p<2>;
	.reg .b32 	%r<9>;
	.reg .b64 	%rd<9>;
	.reg .b64 	%fd<12>;

	ld.param.u32 	%r5, [_Z7ComputeiPd_param_0];
	ld.param.u64 	%rd2, [_Z7ComputeiPd_param_1];
	mul.wide.s32 	%rd3, %r5, 8;
	mov.u64 	%rd4, methods;
	add.s64 	%rd1, %rd4, %rd3;
	mov.b32 	%r8, 0;
	mov.f64 	%fd11, 0d0000000000000000;
$L__BB7_1:
	fma.rn.f64 	%fd4, %fd11, 0d3F50624DD2F1A9FC, 0d0000000000000000;
	ld.global.u64 	%rd5, [%rd1];
	{ // callseq 29, 0
	.param .b64 param0;
	st.param.b64 	[param0], %rd2;
	.param .b32 param1;
	st.param.b32 	[param1], %r8;
	.param .b64 param2;
	st.param.f64 	[param2], %fd4;
	prototype_29 : .callprototype ()_ (.param .b64 _, .param .b32 _, .param .b64 _);
	call 
	%rd5, 
	(
	param0, 
	param1, 
	param2
	)
	, prototype_29;
	} // callseq 29
	add.s32 	%r2, %r8, 1;
	setp.eq.s32 	%p1, %r2, 10001;
	@%p1 bra 	$L__BB7_3;
	cvt.rn.f64.u32 	%fd5, %r2;
	fma.rn.f64 	%fd6, %fd5, 0d3F50624DD2F1A9FC, 0d0000000000000000;
	ld.global.u64 	%rd6, [%rd1];
	{ // callseq 30, 0
	.param .b64 param0;
	st.param.b64 	[param0], %rd2;
	.param .b32 param1;
	st.param.b32 	[param1], %r2;
	.param .b64 param2;
	st.param.f64 	[param2], %fd6;
	prototype_30 : .callprototype ()_ (.param .b64 _, .param .b32 _, .param .b64 _);
	call 
	%rd6, 
	(
	param0, 
	param1, 
	param2
	)
	, prototype_30;
	} // callseq 30
	add.s32 	%r6, %r2, 1;
	cvt.rn.f64.u32 	%fd7, %r6;
	fma.rn.f64 	%fd8, %fd7, 0d3F50624DD2F1A9FC, 0d0000000000000000;
	ld.global.u64 	%rd7, [%rd1];
	{ // callseq 31, 0
	.param .b64 param0;
	st.param.b64 	[param0], %rd2;
	.param .b32 param1;
	st.param.b32 	[param1], %r6;
	.param .b64 param2;
	st.param.f64 	[param2], %fd8;
	prototype_31 : .callprototype ()_ (.param .b64 _, .param .b32 _, .param .b64 _);
	call 
	%rd7, 
	(
	param0, 
	param1, 
	param2
	)
	, prototype_31;
	} // callseq 31
	add.s32 	%r7, %r2, 2;
	cvt.rn.f64.u32 	%fd9, %r7;
	fma.rn.f64 	%fd10, %fd9, 0d3F50624DD2F1A9FC, 0d0000000000000000;
	ld.global.u64 	%rd8, [%rd1];
	{ // callseq 32, 0
	.param .b64 param0;
	st.param.b64 	[param0], %rd2;
	.param .b32 param1;
	st.param.b32 	[param1], %r7;
	.param .b64 param2;
	st.param.f64 	[param2], %fd10;
	prototype_32 : .callprototype ()_ (.param .b64 _, .param .b32 _, .param .b64 _);
	call 
	%rd8, 
	(
	param0, 
	param1, 
	param2
	)
	, prototype_32;
	} // callseq 32
	add.f64 	%fd11, %fd11, 0d4010000000000000;
	add.s32 	%r8, %r2, 3;
	bra.uni 	$L__BB7_1;
$L__BB7_3:
	ret;

}


// ===== COMPILED SASS (sm_100) =====

	.target	sm_100

	.elftype	@"ET_EXEC"


//--------------------- .note.nv.tkinfo           --------------------------
	.section	.note.nv.tkinfo,"",@"SHT_NOTE"
	.sectionflags	@"SHF_NOTE_NV_TKINFO"
	.tkinfo
        /*0018*/ 	.word	0x00000002
        /*0030*/ 	.string	""
        /*0030*/ 	.string	"ptxas"
        /*0030*/ 	.string	"Cuda compilation tools, release 13.0, V13.0.88"
        /*0030*/ 	.string	"Build cuda_13.0.r13.0/compiler.36424714_0"
        /*0030*/ 	.string	"-arch sm_100 -m 64 "



//--------------------- .note.nv.cuinfo           --------------------------
	.section	.note.nv.cuinfo,"",@"SHT_NOTE"
	.sectionflags	@"SHF_NOTE_NV_CUINFO"
        /*0018*/ 	.short	0x0002
        /*001a*/ 	.short	0x0064
        /*001c*/ 	.short	0x0082
	.zero		2


//--------------------- .nv.info                  --------------------------
	.section	.nv.info,"",@"SHT_CUDA_INFO"
	.align	4


	//----- nvinfo : EIATTR_REGCOUNT
	.align		4
        /*0000*/ 	.byte	0x04, 0x2f
        /*0002*/ 	.short	(.L_3 - .L_2)
	.align		4
.L_2:
        /*0004*/ 	.word	index@(_Z7ComputeiPd)
        /*0008*/ 	.word	0x0000002a


	//----- nvinfo : EIATTR_FRAME_SIZE
	.align		4
.L_3:
        /*000c*/ 	.byte	0x04, 0x11
        /*000e*/ 	.short	(.L_5 - .L_4)
	.align		4
.L_4:
        /*0010*/ 	.word	index@($__internal_0_$__cuda_sm20_div_rn_f64_full)
        /*0014*/ 	.word	0x00000070


	//----- nvinfo : EIATTR_FRAME_SIZE
	.align		4
.L_5:
        /*0018*/ 	.byte	0x04, 0x11
        /*001a*/ 	.short	(.L_7 - .L_6)
	.align		4
.L_6:
        /*001c*/ 	.word	index@($_Z7ComputeiPd$_Z2f2Pdd)
        /*0020*/ 	.word	0x00000070


	//----- nvinfo : EIATTR_FRAME_SIZE
	.align		4
.L_7:
        /*0024*/ 	.byte	0x04, 0x11
        /*0026*/ 	.short	(.L_9 - .L_8)
	.align		4
.L_8:
        /*0028*/ 	.word	index@($_Z7ComputeiPd$_Z2f1Pdd)
        /*002c*/ 	.word	0x00000070


	//----- nvinfo : EIATTR_FRAME_SIZE
	.align		4
.L_9:
        /*0030*/ 	.byte	0x04, 0x11
        /*0032*/ 	.short	(.L_11 - .L_10)
	.align		4
.L_10:
        /*0034*/ 	.word	index@($_Z7ComputeiPd$_Z24KernelForecastCorrectionPdid)
        /*0038*/ 	.word	0x00000070


	//----- nvinfo : EIATTR_FRAME_SIZE
	.align		4
.L_11:
        /*003c*/ 	.byte	0x04, 0x11
        /*003e*/ 	.short	(.L_13 - .L_12)
	.align		4
.L_12:
        /*0040*/ 	.word	index@($_Z7ComputeiPd$_Z20KernelRungeKuttaFourPdid)
        /*0044*/ 	.word	0x00000070


	//----- nvinfo : EIATTR_FRAME_SIZE
	.align		4
.L_13:
        /*0048*/ 	.byte	0x04, 0x11
        /*004a*/ 	.short	(.L_15 - .L_14)
	.align		4
.L_14:
        /*004c*/ 	.word	index@($_Z7ComputeiPd$_Z19KernelRungeKuttaTwoPdid)
        /*0050*/ 	.word	0x00000070


	//----- nvinfo : EIATTR_FRAME_SIZE
	.align		4
.L_15:
        /*0054*/ 	.byte	0x04, 0x11
        /*0056*/ 	.short	(.L_17 - .L_16)
	.align		4
.L_16:
        /*0058*/ 	.word	index@($_Z7ComputeiPd$_Z19KernelImplicitEulerPdid)
        /*005c*/ 	.word	0x00000070


	//----- nvinfo : EIATTR_FRAME_SIZE
	.align		4
.L_17:
        /*0060*/ 	.byte	0x04, 0x11
        /*0062*/ 	.short	(.L_19 - .L_18)
	.align		4
.L_18:
        /*0064*/ 	.word	index@($_Z7ComputeiPd$_Z11KernelEulerPdid)
        /*0068*/ 	.word	0x00000070


	//----- nvinfo : EIATTR_FRAME_SIZE
	.align		4
.L_19:
        /*006c*/ 	.byte	0x04, 0x11
        /*006e*/ 	.short	(.L_21 - .L_20)
	.align		4
.L_20:
        /*0070*/ 	.word	index@(_Z7ComputeiPd)
        /*0074*/ 	.word	0x00000070


	//----- nvinfo : EIATTR_MIN_STACK_SIZE
	.align		4
.L_21:
        /*0078*/ 	.byte	0x04, 0x12
        /*007a*/ 	.short	(.L_23 - .L_22)
	.align		4
.L_22:
        /*007c*/ 	.word	index@(_Z7ComputeiPd)
        /*0080*/ 	.word	0x00000070
.L_23:


//--------------------- .nv.compat                --------------------------
	.section	.nv.compat,"",@"SHT_CUDA_COMPAT_INFO"
	.align	4
        /*0000*/ 	.byte	0x02, 0x09, 0x00, 0x00, 0x02, 0x02, 0x01, 0x00, 0x02, 0x05, 0x05, 0x00, 0x03, 0x07, 0x01, 0x01
        /*0010*/ 	.byte	0x02, 0x03, 0x00, 0x00, 0x02, 0x06, 0x01, 0x00, 0x04, 0x0b, 0x08, 0x00, 0x01, 0x00, 0x00, 0x00
        /*0020*/ 	.byte	0x00, 0x00, 0x00, 0x00


//--------------------- .nv.info._Z7ComputeiPd    --------------------------
	.section	.nv.info._Z7ComputeiPd,"",@"SHT_CUDA_INFO"
	.sectionflags	@""
	.align	4


	//----- nvinfo : EIATTR_CUDA_API_VERSION
	.align		4
        /*0000*/ 	.byte	0x04, 0x37
        /*0002*/ 	.short	(.L_25 - .L_24)
.L_24:
        /*0004*/ 	.word	0x00000082


	//----- nvinfo : EIATTR_KPARAM_INFO
	.align		4
.L_25:
        /*0008*/ 	.byte	0x04, 0x17
        /*000a*/ 	.short	(.L_27 - .L_26)
.L_26:
        /*000c*/ 	.word	0x00000000
        /*0010*/ 	.short	0x0001
        /*0012*/ 	.short	0x0008
        /*0014*/ 	.byte	0x00, 0xf5, 0x21, 0x00


	//----- nvinfo : EIATTR_KPARAM_INFO
	.align		4
.L_27:
        /*0018*/ 	.byte	0x04, 0x17
        /*001a*/ 	.short	(.L_29 - .L_28)
.L_28:
        /*001c*/ 	.word	0x00000000
        /*0020*/ 	.short	0x0000
        /*0022*/ 	.short	0x0000
        /*0024*/ 	.byte	0x00, 0xf0, 0x11, 0x00


	//----- nvinfo : EIATTR_SPARSE_MMA_MASK
	.align		4
.L_29:
        /*0028*/ 	.byte	0x03, 0x50
        /*002a*/ 	.short	0x0000


	//----- nvinfo : EIATTR_MAXREG_COUNT
	.align		4
        /*002c*/ 	.byte	0x03, 0x1b
        /*002e*/ 	.short	0x00ff


	//----- nvinfo : EIATTR_NUM_BARRIERS
	.align		4
        /*0030*/ 	.byte	0x02, 0x4c
        /*0032*/ 	.byte	0x01
	.zero		1


	//----- nvinfo : EIATTR_MERCURY_ISA_VERSION
	.align		4
        /*0034*/ 	.byte	0x03, 0x5f
        /*0036*/ 	.short	0x0101


	//----- nvinfo : EIATTR_VRC_CTA_INIT_COUNT
	.align		4
        /*0038*/ 	.byte	0x02, 0x4a
	.zero		1
	.zero		1


	//----- nvinfo : EIATTR_EXIT_INSTR_OFFSETS
	.align		4
        /*003c*/ 	.byte	0x04, 0x1c
        /*003e*/ 	.short	(.L_31 - .L_30)


	//   ....[0]....
.L_30:
        /*0040*/ 	.word	0x00000140


	//----- nvinfo : EIATTR_CRS_STACK_SIZE
	.align		4
.L_31:
        /*0044*/ 	.byte	0x04, 0x1e
        /*0046*/ 	.short	(.L_33 - .L_32)
.L_32:
        /*0048*/ 	.word	0x00000000


	//----- nvinfo : EIATTR_CBANK_PARAM_SIZE
	.align		4
.L_33:
        /*004c*/ 	.byte	0x03, 0x19
        /*004e*/ 	.short	0x0010


	//----- nvinfo : EIATTR_PARAM_CBANK
	.align		4
        /*0050*/ 	.byte	0x04, 0x0a
        /*0052*/ 	.short	(.L_35 - .L_34)
	.align		4
.L_34:
        /*0054*/ 	.word	index@(.nv.constant0._Z7ComputeiPd)
        /*0058*/ 	.short	0x0380
        /*005a*/ 	.short	0x0010


	//----- nvinfo : EIATTR_SW_WAR
	.align		4
.L_35:
        /*005c*/ 	.byte	0x04, 0x36
        /*005e*/ 	.short	(.L_37 - .L_36)
.L_36:
        /*0060*/ 	.word	0x00000008
.L_37:


//--------------------- .nv.callgraph             --------------------------
	.section	.nv.callgraph,"",@"SHT_CUDA_CALLGRAPH"
	.align	4
	.sectionentsize	8
	.align		4
        /*0000*/ 	.word	0x00000000
	.align		4
        /*0004*/ 	.word	0xffffffff
	.align		4
        /*0008*/ 	.word	0x00000000
	.align		4
        /*000c*/ 	.word	0xfffffffe
	.align		4
        /*0010*/ 	.word	0x00000000
	.align		4
        /*0014*/ 	.word	0xfffffffd
	.align		4
        /*0018*/ 	.word	0x00000000
	.align		4
        /*001c*/ 	.word	0xfffffffc


//--------------------- .nv.constant4             --------------------------
	.section	.nv.constant4,"a",@progbits
	.align	8
	.align		8
.nv.constant4:
        /*0000*/ 	.dword	fs
	.align		8
        /*0008*/ 	.dword	methods


//--------------------- .text._Z7ComputeiPd       --------------------------
	.section	.text._Z7ComputeiPd,"ax",@progbits
	.align	128
        .global         _Z7ComputeiPd
        .type           _Z7ComputeiPd,@function
        .size           _Z7ComputeiPd,(.L_x_31 - _Z7ComputeiPd)
        .other          _Z7ComputeiPd,@"STO_CUDA_ENTRY STV_DEFAULT"
_Z7ComputeiPd:
.text._Z7ComputeiPd:
[----:B------:R-:W0:Y:S08]  /*0000*/  LDC R1, c[0x0][0x37c] ;  /* 0x0000df00ff017b82 */ /* 0x000e300000000800 */
[----:B------:R-:W1:Y:S01]  /*0010*/  LDC R3, c[0x0][0x380] ;  /* 0x0000e000ff037b82 */ /* 0x000e620000000800 */
[----:B------:R-:W-:Y:S01]  /*0020*/  IMAD.MOV.U32 R2, RZ, RZ, RZ ;  /* 0x000000ffff027224 */ /* 0x000fe200078e00ff */
[----:B------:R-:W-:Y:S01]  /*0030*/  CS2R R16, SRZ ;  /* 0x0000000000107805 */ /* 0x000fe2000001ff00 */
[----:B------:R-:W2:Y:S05]  /*0040*/  LDCU.64 UR36, c[0x0][0x358] ;  /* 0x00006b00ff2477ac */ /* 0x000eaa0008000a00 */
[----:B------:R-:W1:Y:S02]  /*0050*/  LDC.64 R18, c[0x4][0x8] ;  /* 0x01000200ff127b82 */ /* 0x000e640000000a00 */
[----:B012---:R-:W-:-:S07]  /*0060*/  IMAD.WIDE R18, R3, 0x8, R18 ;  /* 0x0000000803127825 */ /* 0x007fce00078e0212 */
.L_x_0:
[----:B------:R0:W5:Y:S01]  /*0070*/  LDG.E.64 R10, desc[UR36][R18.64] ;  /* 0x00000024120a7981 */ /* 0x000162000c1e1b00 */
[----:B------:R-:W1:Y:S01]  /*0080*/  LDCU.64 UR6, c[0x0][0x388] ;  /* 0x00007100ff0677ac */ /* 0x000e620008000a00 */
[----:B------:R-:W-:Y:S01]  /*0090*/  IMAD.MOV.U32 R6, RZ, RZ, R2 ;  /* 0x000000ffff067224 */ /* 0x000fe200078e0002 */
[----:B------:R-:W-:Y:S01]  /*00a0*/  MOV R20, 0x120 ;  /* 0x0000012000147802 */ /* 0x000fe20000000f00 */
[----:B------:R-:W-:Y:S01]  /*00b0*/  IMAD.MOV.U32 R21, RZ, RZ, 0x0 ;  /* 0x00000000ff157424 */ /* 0x000fe200078e00ff */
[----:B------:R-:W-:Y:S01]  /*00c0*/  UMOV UR4, 0xd2f1a9fc ;  /* 0xd2f1a9fc00047882 */ /* 0x000fe20000000000 */
[----:B------:R-:W-:Y:S02]  /*00d0*/  UMOV UR5, 0x3f50624d ;  /* 0x3f50624d00057882 */ /* 0x000fe40000000000 */
[----:B------:R-:W-:Y:S01]  /*00e0*/  DFMA R8, R16, UR4, RZ ;  /* 0x0000000410087c2b */ /* 0x000fe200080000ff */
[----:B-1----:R-:W-:Y:S02]  /*00f0*/  IMAD.U32 R4, RZ, RZ, UR6 ;  /* 0x00000006ff047e24 */ /* 0x002fe4000f8e00ff */
[----:B0-----:R-:W-:-:S08]  /*0100*/  IMAD.U32 R5, RZ, RZ, UR7 ;  /* 0x00000007ff057e24 */ /* 0x001fd0000f8e00ff */
[----:B-----5:R-:W-:Y:S05]  /*0110*/  CALL.REL.NOINC R10 `(_Z7ComputeiPd) ;  /* 0xfffffffc0ab87344 */ /* 0x020fea0003c3ffff */
[----:B------:R-:W-:-:S04]  /*0120*/  IADD3 R6, PT, PT, R2, 0x1, RZ ;  /* 0x0000000102067810 */ /* 0x000fc80007ffe0ff */
[----:B------:R-:W-:-:S13]  /*0130*/  ISETP.NE.AND P0, PT, R6, 0x2711, PT ;  /* 0x000027110600780c */ /* 0x000fda0003f05270 */
[----:B------:R-:W-:Y:S05]  /*0140*/  @!P0 EXIT ;  /* 0x000000000000894d */ /* 0x000fea0003800000 */
[----:B------:R0:W5:Y:S01]  /*0150*/  LDG.E.64 R10, desc[UR36][R18.64] ;  /* 0x00000024120a7981 */ /* 0x000162000c1e1b00 */
[----:B------:R-:W1:Y:S01]  /*0160*/  LDCU.64 UR6, c[0x0][0x388] ;  /* 0x00007100ff0677ac */ /* 0x000e620008000a00 */
[----:B------:R-:W2:Y:S01]  /*0170*/  I2F.F64.U32 R8, R6 ;  /* 0x0000000600087312 */ /* 0x000ea20000201800 */
[----:B------:R-:W-:Y:S01]  /*0180*/  MOV R20, 0x200 ;  /* 0x0000020000147802 */ /* 0x000fe20000000f00 */
[----:B------:R-:W-:Y:S01]  /*0190*/  IMAD.MOV.U32 R21, RZ, RZ, 0x0 ;  /* 0x00000000ff157424 */ /* 0x000fe200078e00ff */
[----:B------:R-:W-:Y:S01]  /*01a0*/  UMOV UR4, 0xd2f1a9fc ;  /* 0xd2f1a9fc00047882 */ /* 0x000fe20000000000 */
[----:B------:R-:W-:Y:S02]  /*01b0*/  UMOV UR5, 0x3f50624d ;  /* 0x3f50624d00057882 */ /* 0x000fe40000000000 */
[----:B--2---:R-:W-:Y:S01]  /*01c0*/  DFMA R8, R8, UR4, RZ ;  /* 0x0000000408087c2b */ /* 0x004fe200080000ff */
[----:B-1----:R-:W-:Y:S02]  /*01d0*/  IMAD.U32 R4, RZ, RZ, UR6 ;  /* 0x00000006ff047e24 */ /* 0x002fe4000f8e00ff */
[----:B0-----:R-:W-:-:S08]  /*01e0*/  IMAD.U32 R5, RZ, RZ, UR7 ;  /* 0x00000007ff057e24 */ /* 0x001fd0000f8e00ff */
[----:B-----5:R-:W-:Y:S05]  /*01f0*/  CALL.REL.NOINC R10 `(_Z7ComputeiPd) ;  /* 0xfffffffc0a807344 */ /* 0x020fea0003c3ffff */
[----:B------:R0:W5:Y:S01]  /*0200*/  LDG.E.64 R10, desc[UR36][R18.64] ;  /* 0x00000024120a7981 */ /* 0x000162000c1e1b00 */
[----:B------:R-:W-:Y:S01]  /*0210*/  VIADD R6, R2, 0x2 ;  /* 0x0000000202067836 */ /* 0x000fe20000000000 */
[----:B------:R-:W1:Y:S01]  /*0220*/  LDCU.64 UR6, c[0x0][0x388] ;  /* 0x00007100ff0677ac */ /* 0x000e620008000a00 */
[----:B------:R-:W-:Y:S01]  /*0230*/  MOV R20, 0x2c0 ;  /* 0x000002c000147802 */ /* 0x000fe20000000f00 */
[----:B------:R-:W-:Y:S01]  /*0240*/  IMAD.MOV.U32 R21, RZ, RZ, 0x0 ;  /* 0x00000000ff157424 */ /* 0x000fe200078e00ff */
[----:B------:R-:W2:Y:S01]  /*0250*/  I2F.F64.U32 R8, R6 ;  /* 0x0000000600087312 */ /* 0x000ea20000201800 */
[----:B------:R-:W-:Y:S01]  /*0260*/  UMOV UR4, 0xd2f1a9fc ;  /* 0xd2f1a9fc00047882 */ /* 0x000fe20000000000 */
[----:B------:R-:W-:Y:S02]  /*0270*/  UMOV UR5, 0x3f50624d ;  /* 0x3f50624d00057882 */ /* 0x000fe40000000000 */
[----:B--2---:R-:W-:Y:S01]  /*0280*/  DFMA R8, R8, UR4, RZ ;  /* 0x0000000408087c2b */ /* 0x004fe200080000ff */
[----:B-1----:R-:W-:Y:S01]  /*0290*/  IMAD.U32 R4, RZ, RZ, UR6 ;  /* 0x00000006ff047e24 */ /* 0x002fe2000f8e00ff */
[----:B0-----:R-:W-:-:S09]  /*02a0*/  MOV R5, UR7 ;  /* 0x0000000700057c02 */ /* 0x001fd20008000f00 */
        /* <DEDUP_REMOVED lines=10> */
[----:B-1----:R-:W-:-:S02]  /*0350*/  IMAD.U32 R4, RZ, RZ, UR6 ;  /* 0x00000006ff047e24 */ /* 0x002fc4000f8e00ff */
[----:B0-----:R-:W-:-:S08]  /*0360*/  IMAD.U32 R5, RZ, RZ, UR7 ;  /* 0x00000007ff057e24 */ /* 0x001fd0000f8e00ff */
[----:B-----5:R-:W-:Y:S05]  /*0370*/  CALL.REL.NOINC R10 `(_Z7ComputeiPd) ;  /* 0xfffffffc0a207344 */ /* 0x020fea0003c3ffff */
[----:B------:R-:W-:Y:S01]  /*0380*/  DADD R16, R16, 4 ;  /* 0x4010000010107429 */ /* 0x000fe20000000000 */
[----:B------:R-:W-:Y:S01]  /*0390*/  IADD3 R2, PT, PT, R2, 0x4, RZ ;  /* 0x0000000402027810 */ /* 0x000fe20007ffe0ff */
[----:B------:R-:W-:Y:S09]  /*03a0*/  BRA `(.L_x_0) ;  /* 0xfffffffc00307947 */ /* 0x000ff2000383ffff */
        .type           $_Z7ComputeiPd$_Z11KernelEulerPdid,@function
        .size           $_Z7ComputeiPd$_Z11KernelEulerPdid,($_Z7ComputeiPd$_Z19KernelImplicitEulerPdid - $_Z7ComputeiPd$_Z11KernelEulerPdid)
$_Z7ComputeiPd$_Z11KernelEulerPdid:
[----:B------:R-:W-:Y:S02]  /*03b0*/  VIADD R1, R1, 0xffffffd8 ;  /* 0xffffffd801017836 */ /* 0x000fe40000000000 */
[----:B------:R-:W-:-:S03]  /*03c0*/  IMAD.MOV.U32 R7, RZ, RZ, R9 ;  /* 0x000000ffff077224 */ /* 0x000fc600078e0009 */
[----:B------:R-:W-:Y:S04]  /*03d0*/  STL [R1+0x20], R23 ;  /* 0x0000201701007387 */ /* 0x000fe80000100800 */
[----:B------:R-:W-:Y:S04]  /*03e0*/  STL [R1+0x1c], R22 ;  /* 0x00001c1601007387 */ /* 0x000fe80000100800 */
[----:B------:R-:W-:Y:S04]  /*03f0*/  STL [R1+0x18], R21 ;  /* 0x0000181501007387 */ /* 0x000fe80000100800 */
[----:B------:R-:W-:Y:S04]  /*0400*/  STL [R1+0x14], R20 ;  /* 0x0000141401007387 */ /* 0x000fe80000100800 */
[----:B------:R-:W-:Y:S04]  /*0410*/  STL [R1+0x10], R19 ;  /* 0x0000101301007387 */ /* 0x000fe80000100800 */
[----:B------:R-:W-:Y:S04]  /*0420*/  STL [R1+0xc], R18 ;  /* 0x00000c1201007387 */ /* 0x000fe80000100800 */
[----:B------:R-:W-:Y:S04]  /*0430*/  STL [R1+0x8], R17 ;  /* 0x0000081101007387 */ /* 0x000fe80000100800 */
[----:B------:R-:W-:Y:S04]  /*0440*/  STL [R1+0x4], R16 ;  /* 0x0000041001007387 */ /* 0x000fe80000100800 */
[----:B------:R0:W-:Y:S02]  /*0450*/  STL [R1], R2 ;  /* 0x0000000201007387 */ /* 0x0001e40000100800 */
[----:B0-----:R-:W0:Y:S05]  /*0460*/  BMOV.32.CLEAR R2, B6 ;  /* 0x0000000006027355 */ /* 0x001e2a0000100000 */
[----:B------:R-:W1:Y:S01]  /*0470*/  S2R R0, SR_TID.X ;  /* 0x0000000000007919 */ /* 0x000e620000002100 */
[----:B------:R-:W2:Y:S01]  /*0480*/  LDC.64 R22, c[0x0][0x358] ;  /* 0x0000d600ff167b82 */ /* 0x000ea20000000a00 */
[----:B------:R-:W-:-:S07]  /*0490*/  IMAD.SHL.U32 R3, R6, 0x2, RZ ;  /* 0x0000000206037824 */ /* 0x000fce00078e00ff */
[----:B------:R-:W3:Y:S01]  /*04a0*/  LDC.64 R10, c[0x4][RZ] ;  /* 0x01000000ff0a7b82 */ /* 0x000ee20000000a00 */
[C---:B--2---:R-:W-:Y:S02]  /*04b0*/  R2UR UR6, R22.reuse ;  /* 0x00000000160672ca */ /* 0x044fe400000e0000 */
[C---:B------:R-:W-:Y:S02]  /*04c0*/  R2UR UR7, R23.reuse ;  /* 0x00000000170772ca */ /* 0x040fe400000e0000 */
[----:B------:R-:W-:Y:S02]  /*04d0*/  R2UR UR4, R22 ;  /* 0x00000000160472ca */ /* 0x000fe400000e0000 */
[----:B------:R-:W-:Y:S01]  /*04e0*/  R2UR UR5, R23 ;  /* 0x00000000170572ca */ /* 0x000fe200000e0000 */
[----:B-1----:R-:W-:Y:S02]  /*04f0*/  IMAD.IADD R19, R3, 0x1, R0 ;  /* 0x0000000103137824 */ /* 0x002fe400078e0200 */
[----:B---3--:R-:W-:-:S04]  /*0500*/  IMAD.WIDE.U32 R10, R0, 0x8, R10 ;  /* 0x00000008000a7825 */ /* 0x008fc800078e000a */
[--C-:B------:R-:W-:Y:S02]  /*0510*/  IMAD.WIDE R18, R19, 0x8, R4.reuse ;  /* 0x0000000813127825 */ /* 0x100fe400078e0204 */
[----:B------:R-:W5:Y:S04]  /*0520*/  LDG.E.64 R10, desc[UR6][R10.64] ;  /* 0x000000060a0a7981 */ /* 0x000f68000c1e1b00 */
[----:B------:R1:W5:Y:S01]  /*0530*/  LD.E.64 R16, desc[UR4][R18.64] ;  /* 0x0000000412107980 */ /* 0x000362000c101b00 */
[----:B------:R-:W-:Y:S01]  /*0540*/  BSSY.RECONVERGENT B6, `(.L_x_1) ;  /* 0x0000006000067945 */ /* 0x000fe20003800200 */
[----:B------:R-:W-:Y:S01]  /*0550*/  IMAD.WIDE R4, R3, 0x8, R4 ;  /* 0x0000000803047825 */ /* 0x000fe200078e0204 */
[----:B------:R-:W-:Y:S02]  /*0560*/  MOV R20, 0x5a0 ;  /* 0x000005a000147802 */ /* 0x000fe40000000f00 */
[----:B------:R-:W-:Y:S01]  /*0570*/  MOV R21, 0x0 ;  /* 0x0000000000157802 */ /* 0x000fe20000000f00 */
[----:B0-----:R-:W-:-:S07]  /*0580*/  IMAD.MOV.U32 R6, RZ, RZ, R8 ;  /* 0x000000ffff067224 */ /* 0x001fce00078e0008 */
[----:B-1---5:R-:W-:Y:S05]  /*0590*/  CALL.REL.NOINC R10 `(_Z7ComputeiPd) ;  /* 0xfffffff80a987344 */ /* 0x022fea0003c3ffff */
[----:B------:R-:W-:Y:S05]  /*05a0*/  BSYNC.RECONVERGENT B6 ;  /* 0x0000000000067941 */ /* 0x000fea0003800200 */
.L_x_1:
[----:B------:R-:W-:Y:S01]  /*05b0*/  R2UR UR6, R22 ;  /* 0x00000000160672ca */ /* 0x000fe200000e0000 */
[----:B------:R-:W-:Y:S01]  /*05c0*/  UMOV UR4, 0xd2f1a9fc ;  /* 0xd2f1a9fc00047882 */ /* 0x000fe20000000000 */
[----:B------:R-:W-:Y:S01]  /*05d0*/  R2UR UR7, R23 ;  /* 0x00000000170772ca */ /* 0x000fe200000e0000 */
[----:B------:R-:W-:Y:S02]  /*05e0*/  UMOV UR5, 0x3f50624d ;  /* 0x3f50624d00057882 */ /* 0x000fe40000000000 */
[----:B------:R-:W-:-:S10]  /*05f0*/  DFMA R4, R4, UR4, R16 ;  /* 0x0000000404047c2b */ /* 0x000fd40008000010 */
[----:B------:R0:W-:Y:S01]  /*0600*/  ST.E.64 desc[UR6][R18.64+0x10], R4 ;  /* 0x0000100412007985 */ /* 0x0001e2000c101b06 */
[----:B------:R-:W-:Y:S05]  /*0610*/  WARPSYNC.ALL ;  /* 0x0000000000007948 */ /* 0x000fea0003800000 */
[----:B------:R1:W-:Y:S05]  /*0620*/  BMOV.32 B6, R2 ;  /* 0x0000000206007356 */ /* 0x0003ea0000000000 */
[----:B------:R-:W2:Y:S04]  /*0630*/  LDL R16, [R1+0x4] ;  /* 0x0000040001107983 */ /* 0x000ea80000100800 */
[----:B-1----:R-:W2:Y:S04]  /*0640*/  LDL R2, [R1] ;  /* 0x0000000001027983 */ /* 0x002ea80000100800 */
[----:B------:R-:W2:Y:S04]  /*0650*/  LDL R17, [R1+0x8] ;  /* 0x0000080001117983 */ /* 0x000ea80000100800 */
[----:B0-----:R-:W2:Y:S04]  /*0660*/  LDL R18, [R1+0xc] ;  /* 0x00000c0001127983 */ /* 0x001ea80000100800 */
[----:B------:R-:W2:Y:S04]  /*0670*/  LDL R19, [R1+0x10] ;  /* 0x0000100001137983 */ /* 0x000ea80000100800 */
[----:B------:R-:W2:Y:S04]  /*0680*/  LDL R20, [R1+0x14] ;  /* 0x0000140001147983 */ /* 0x000ea80000100800 */
[----:B------:R-:W2:Y:S04]  /*0690*/  LDL R21, [R1+0x18] ;  /* 0x0000180001157983 */ /* 0x000ea80000100800 */
[----:B------:R-:W2:Y:S04]  /*06a0*/  LDL R22, [R1+0x1c] ;  /* 0x00001c0001167983 */ /* 0x000ea80000100800 */
[----:B------:R0:W2:Y:S01]  /*06b0*/  LDL R23, [R1+0x20] ;  /* 0x0000200001177983 */ /* 0x0000a20000100800 */
[----:B------:R-:W-:Y:S01]  /*06c0*/  BAR.SYNC.DEFER_BLOCKING 0x0 ;  /* 0x0000000000007b1d */ /* 0x000fe20000010000 */
[----:B0-----:R-:W-:-:S05]  /*06d0*/  VIADD R1, R1, 0x28 ;  /* 0x0000002801017836 */ /* 0x001fca0000000000 */
[----:B--2---:R-:W-:Y:S05]  /*06e0*/  RET.REL.NODEC R20 `(_Z7ComputeiPd) ;  /* 0xfffffff814447950 */ /* 0x004fea0003c3ffff */
        .type           $_Z7ComputeiPd$_Z19KernelImplicitEulerPdid,@function
        .size           $_Z7ComputeiPd$_Z19KernelImplicitEulerPdid,($_Z7ComputeiPd$_Z19KernelRungeKuttaTwoPdid - $_Z7ComputeiPd$_Z19KernelImplicitEulerPdid)
$_Z7ComputeiPd$_Z19KernelImplicitEulerPdid:
[----:B------:R-:W-:-:S05]  /*06f0*/  VIADD R1, R1, 0xffffffb0 ;  /* 0xffffffb001017836 */ /* 0x000fca0000000000 */
        /* <DEDUP_REMOVED lines=14> */
[----:B------:R0:W-:Y:S04]  /*07e0*/  STL [R1+0xc], R18 ;  /* 0x00000c1201007387 */ /* 0x0001e80000100800 */
[----:B------:R1:W-:Y:S04]  /*07f0*/  STL [R1+0x1c], R23 ;  /* 0x00001c1701007387 */ /* 0x0003e80000100800 */
[----:B------:R2:W-:Y:S01]  /*0800*/  STL [R1+0x18], R22 ;  /* 0x0000181601007387 */ /* 0x0005e20000100800 */
[----:B0-----:R-:W0:Y:S05]  /*0810*/  BMOV.32.CLEAR R18, B6 ;  /* 0x0000000006127355 */ /* 0x001e2a0000100000 */
[----:B------:R3:W-:Y:S01]  /*0820*/  STL [R1+0x8], R17 ;  /* 0x0000081101007387 */ /* 0x0007e20000100800 */
[----:B-1----:R-:W-:Y:S01]  /*0830*/  MOV R23, R5 ;  /* 0x0000000500177202 */ /* 0x002fe20000000f00 */
[----:B--2---:R-:W-:-:S02]  /*0840*/  IMAD.MOV.U32 R22, RZ, RZ, R4 ;  /* 0x000000ffff167224 */ /* 0x004fc400078e0004 */
[----:B------:R1:W-:Y:S04]  /*0850*/  STL [R1+0x4], R16 ;  /* 0x0000041001007387 */ /* 0x0003e80000100800 */
[----:B------:R2:W-:Y:S01]  /*0860*/  STL [R1], R2 ;  /* 0x0000000201007387 */ /* 0x0005e20000100800 */
[----:B---3--:R-:W-:Y:S02]  /*0870*/  IMAD.MOV.U32 R17, RZ, RZ, R6 ;  /* 0x000000ffff117224 */ /* 0x008fe400078e0006 */
[----:B-1----:R-:W-:Y:S02]  /*0880*/  IMAD.MOV.U32 R16, RZ, RZ, R8 ;  /* 0x000000ffff107224 */ /* 0x002fe400078e0008 */
[----:B--2---:R-:W-:Y:S01]  /*0890*/  IMAD.MOV.U32 R2, RZ, RZ, R9 ;  /* 0x000000ffff027224 */ /* 0x004fe200078e0009 */
[----:B------:R-:W1:Y:S02]  /*08a0*/  LDC.64 R28, c[0x0][0x358] ;  /* 0x0000d600ff1c7b82 */ /* 0x000e640000000a00 */
[----:B-1----:R-:W-:-:S02]  /*08b0*/  R2UR UR4, R28 ;  /* 0x000000001c0472ca */ /* 0x002fc400000e0000 */
[----:B------:R-:W-:-:S13]  /*08c0*/  R2UR UR5, R29 ;  /* 0x000000001d0572ca */ /* 0x000fda00000e0000 */
[----:B------:R-:W2:Y:S01]  /*08d0*/  LD.E.64 R4, desc[UR4][R22.64] ;  /* 0x0000000416047980 */ /* 0x000ea2000c101b00 */
[----:B------:R-:W-:Y:S01]  /*08e0*/  MOV R0, 0x400 ;  /* 0x0000040000007802 */ /* 0x000fe20000000f00 */
[----:B------:R-:W1:Y:S01]  /*08f0*/  LDC.64 R30, c[0x4][RZ] ;  /* 0x01000000ff1e7b82 */ /* 0x000e620000000a00 */
[----:B------:R-:W3:Y:S01]  /*0900*/  S2R R7, SR_CgaCtaId ;  /* 0x0000000000077919 */ /* 0x000ee20000008800 */
[----:B------:R-:W4:Y:S01]  /*0910*/  S2R R13, SR_SWINHI ;  /* 0x00000000000d7919 */ /* 0x000f220000002f00 */
[----:B-1----:R-:W5:Y:S01]  /*0920*/  LDG.E.64 R30, desc[UR4][R30.64] ;  /* 0x000000041e1e7981 */ /* 0x002f62000c1e1b00 */
[----:B---3--:R-:W-:-:S05]  /*0930*/  LEA R3, R7, R0, 0x18 ;  /* 0x0000000007037211 */ /* 0x008fca00078ec0ff */
[----:B--2---:R1:W-:Y:S04]  /*0940*/  STS.64 [R3+0x80], R4 ;  /* 0x0000800403007388 */ /* 0x0043e80000000a00 */
[----:B------:R-:W2:Y:S01]  /*0950*/  LD.E.64 R10, desc[UR4][R22.64+0x8] ;  /* 0x00000804160a7980 */ /* 0x000ea2000c101b00 */
[----:B------:R-:W-:Y:S01]  /*0960*/  UMOV UR4, 0xd2f1a9fc ;  /* 0xd2f1a9fc00047882 */ /* 0x000fe20000000000 */
[----:B------:R-:W-:Y:S02]  /*0970*/  UMOV UR5, 0x3f50624d ;  /* 0x3f50624d00057882 */ /* 0x000fe40000000000 */
[----:B------:R-:W-:Y:S01]  /*0980*/  DADD R8, R4, UR4 ;  /* 0x0000000404087e29 */ /* 0x000fe20008000000 */
[----:B------:R-:W-:-:S05]  /*0990*/  VIADD R0, R0, 0x80 ;  /* 0x0000008000007836 */ /* 0x000fca0000000000 */
[----:B------:R-:W-:-:S04]  /*09a0*/  LEA R0, R7, R0, 0x18 ;  /* 0x0000000007007211 */ /* 0x000fc800078ec0ff */
[----:B------:R-:W-:Y:S02]  /*09b0*/  MOV R24, R0 ;  /* 0x0000000000187202 */ /* 0x000fe40000000f00 */
[----:B----4-:R-:W-:Y:S01]  /*09c0*/  MOV R25, R13 ;  /* 0x0000000d00197202 */ /* 0x010fe20000000f00 */
[----:B------:R-:W-:Y:S01]  /*09d0*/  IMAD.MOV.U32 R6, RZ, RZ, R16 ;  /* 0x000000ffff067224 */ /* 0x000fe200078e0010 */
[----:B------:R-:W-:Y:S01]  /*09e0*/  MOV R20, 0xa50 ;  /* 0x00000a5000147802 */ /* 0x000fe20000000f00 */
[----:B------:R-:W-:Y:S01]  /*09f0*/  IMAD.MOV.U32 R7, RZ, RZ, R2 ;  /* 0x000000ffff077224 */ /* 0x000fe200078e0002 */
[----:B-1----:R-:W-:Y:S01]  /*0a00*/  MOV R5, R25 ;  /* 0x0000001900057202 */ /* 0x002fe20000000f00 */
[----:B------:R-:W-:Y:S02]  /*0a10*/  IMAD.MOV.U32 R4, RZ, RZ, R24 ;  /* 0x000000ffff047224 */ /* 0x000fe400078e0018 */
[----:B------:R-:W-:Y:S01]  /*0a20*/  IMAD.MOV.U32 R21, RZ, RZ, 0x0 ;  /* 0x00000000ff157424 */ /* 0x000fe200078e00ff */
[----:B0-2---:R1:W-:Y:S06]  /*0a30*/  STS.128 [R3+0x80], R8 ;  /* 0x0000800803007388 */ /* 0x0053ec0000000c00 */
[----:B-1---5:R-:W-:Y:S05]  /*0a40*/  CALL.REL.NOINC R30 `(_Z7ComputeiPd) ;  /* 0xfffffff41e6c7344 */ /* 0x022fea0003c3ffff */
[----:B------:R-:W-:Y:S01]  /*0a50*/  IMAD.MOV.U32 R26, RZ, RZ, R4 ;  /* 0x000000ffff1a7224 */ /* 0x000fe200078e0004 */
[----:B------:R-:W-:Y:S01]  /*0a60*/  MOV R4, R22 ;  /* 0x0000001600047202 */ /* 0x000fe20000000f00 */
[----:B------:R-:W-:Y:S01]  /*0a70*/  IMAD.MOV.U32 R27, RZ, RZ, R5 ;  /* 0x000000ffff1b7224 */ /* 0x000fe200078e0005 */
[----:B------:R-:W-:Y:S01]  /*0a80*/  MOV R20, 0xae0 ;  /* 0x00000ae000147802 */ /* 0x000fe20000000f00 */
[----:B------:R-:W-:Y:S02]  /*0a90*/  IMAD.MOV.U32 R6, RZ, RZ, R16 ;  /* 0x000000ffff067224 */ /* 0x000fe400078e0010 */
[----:B------:R-:W-:Y:S02]  /*0aa0*/  IMAD.MOV.U32 R7, RZ, RZ, R2 ;  /* 0x000000ffff077224 */ /* 0x000fe400078e0002 */
[----:B------:R-:W-:Y:S02]  /*0ab0*/  IMAD.MOV.U32 R5, RZ, RZ, R23 ;  /* 0x000000ffff057224 */ /* 0x000fe400078e0017 */
[----:B------:R-:W-:-:S07]  /*0ac0*/  IMAD.MOV.U32 R21, RZ, RZ, 0x0 ;  /* 0x00000000ff157424 */ /* 0x000fce00078e00ff */
[----:B------:R-:W-:Y:S05]  /*0ad0*/  CALL.REL.NOINC R30 `(_Z7ComputeiPd) ;  /* 0xfffffff41e487344 */ /* 0x000fea0003c3ffff */
[----:B------:R-:W0:Y:S01]  /*0ae0*/  MUFU.RCP64H R7, 0.00099999923259019851685 ;  /* 0x3f50624d00077908 */ /* 0x000e220000001800 */
[----:B------:R-:W-:Y:S01]  /*0af0*/  IMAD.MOV.U32 R10, RZ, RZ, -0x2d0e5604 ;  /* 0xd2f1a9fcff0a7424 */ /* 0x000fe200078e00ff */
[----:B------:R-:W-:Y:S01]  /*0b00*/  DADD R26, R26, -R4 ;  /* 0x000000001a1a7229 */ /* 0x000fe20000000804 */
[----:B------:R-:W-:Y:S01]  /*0b10*/  IMAD.MOV.U32 R11, RZ, RZ, 0x3f50624d ;  /* 0x3f50624dff0b7424 */ /* 0x000fe200078e00ff */
[----:B------:R-:W-:Y:S01]  /*0b20*/  BSSY.RECONVERGENT B6, `(.L_x_2) ;  /* 0x0000015000067945 */ /* 0x000fe20003800200 */
[----:B------:R-:W-:-:S07]  /*0b30*/  IMAD.MOV.U32 R6, RZ, RZ, 0x1 ;  /* 0x00000001ff067424 */ /* 0x000fce00078e00ff */
[----:B------:R-:W-:Y:S01]  /*0b40*/  FSETP.GEU.AND P1, PT, |R27|, 6.5827683646048100446e-37, PT ;  /* 0x036000001b00780b */ /* 0x000fe20003f2e200 */
[----:B0-----:R-:W-:-:S08]  /*0b50*/  DFMA R8, R6, -R10, 1 ;  /* 0x3ff000000608742b */ /* 0x001fd0000000080a */
[----:B------:R-:W-:-:S08]  /*0b60*/  DFMA R8, R8, R8, R8 ;  /* 0x000000080808722b */ /* 0x000fd00000000008 */
[----:B------:R-:W-:-:S08]  /*0b70*/  DFMA R8, R6, R8, R6 ;  /* 0x000000080608722b */ /* 0x000fd00000000006 */
[----:B------:R-:W-:-:S08]  /*0b80*/  DFMA R6, R8, -R10, 1 ;  /* 0x3ff000000806742b */ /* 0x000fd0000000080a */
[----:B------:R-:W-:-:S08]  /*0b90*/  DFMA R6, R8, R6, R8 ;  /* 0x000000060806722b */ /* 0x000fd00000000008 */
[----:B------:R-:W-:-:S08]  /*0ba0*/  DMUL R4, R26, R6 ;  /* 0x000000061a047228 */ /* 0x000fd00000000000 */
[----:B------:R-:W-:-:S08]  /*0bb0*/  DFMA R8, R4, -R10, R26 ;  /* 0x8000000a0408722b */ /* 0x000fd0000000001a */
[----:B------:R-:W-:-:S10]  /*0bc0*/  DFMA R4, R6, R8, R4 ;  /* 0x000000080604722b */ /* 0x000fd40000000004 */
[----:B------:R-:W-:-:S05]  /*0bd0*/  FFMA R0, RZ, 0.81399995088577270508, R5 ;  /* 0x3f50624dff007823 */ /* 0x000fca0000000005 */
[----:B------:R-:W-:-:S13]  /*0be0*/  FSETP.GT.AND P0, PT, |R0|, 1.469367938527859385e-39, PT ;  /* 0x001000000000780b */ /* 0x000fda0003f04200 */
[----:B------:R-:W-:Y:S05]  /*0bf0*/  @P0 BRA P1, `(.L_x_3) ;  /* 0x00000000001c0947 */ /* 0x000fea0000800000 */
[----:B------:R-:W-:Y:S01]  /*0c00*/  MOV R4, R26 ;  /* 0x0000001a00047202 */ /* 0x000fe20000000f00 */
[----:B------:R-:W-:Y:S01]  /*0c10*/  IMAD.MOV.U32 R5, RZ, RZ, R27 ;  /* 0x000000ffff057224 */ /* 0x000fe200078e001b */
[----:B------:R-:W-:Y:S01]  /*0c20*/  MOV R20, 0xc70 ;  /* 0x00000c7000147802 */ /* 0x000fe20000000f00 */
[----:B------:R-:W-:Y:S02]  /*0c30*/  IMAD.MOV.U32 R6, RZ, RZ, -0x2d0e5604 ;  /* 0xd2f1a9fcff067424 */ /* 0x000fe400078e00ff */
[----:B------:R-:W-:Y:S02]  /*0c40*/  IMAD.MOV.U32 R7, RZ, RZ, 0x3f50624d ;  /* 0x3f50624dff077424 */ /* 0x000fe400078e00ff */
[----:B------:R-:W-:-:S07]  /*0c50*/  IMAD.MOV.U32 R21, RZ, RZ, 0x0 ;  /* 0x00000000ff157424 */ /* 0x000fce00078e00ff */
[----:B------:R-:W-:Y:S05]  /*0c60*/  CALL.REL.NOINC `($__internal_0_$__cuda_sm20_div_rn_f64_full) ;  /* 0x0000003800587944 */ /* 0x000fea0003c00000 */
.L_x_3:
[----:B------:R-:W-:Y:S05]  /*0c70*/  BSYNC.RECONVERGENT B6 ;  /* 0x0000000000067941 */ /* 0x000fea0003800200 */
.L_x_2:
[----:B------:R-:W-:Y:S02]  /*0c80*/  R2UR UR4, R28 ;  /* 0x000000001c0472ca */ /* 0x000fe400000e0000 */
[----:B------:R-:W-:-:S13]  /*0c90*/  R2UR UR5, R29 ;  /* 0x000000001d0572ca */ /* 0x000fda00000e0000 */
[----:B------:R-:W2:Y:S01]  /*0ca0*/  LD.E.64 R6, desc[UR4][R22.64] ;  /* 0x0000000416067980 */ /* 0x000ea2000c101b00 */
[----:B------:R-:W0:Y:S01]  /*0cb0*/  S2UR UR5, SR_CgaCtaId ;  /* 0x00000000000579c3 */ /* 0x000e220000008800 */
[----:B------:R-:W-:Y:S01]  /*0cc0*/  R2UR UR6, R28 ;  /* 0x000000001c0672ca */ /* 0x000fe200000e0000 */
[----:B------:R-:W-:Y:S01]  /*0cd0*/  UMOV UR4, 0x400 ;  /* 0x0000040000047882 */ /* 0x000fe20000000000 */
[----:B------:R-:W-:Y:S01]  /*0ce0*/  R2UR UR7, R29 ;  /* 0x000000001d0772ca */ /* 0x000fe200000e0000 */
[----:B0-----:R-:W-:-:S04]  /*0cf0*/  ULEA UR4, UR5, UR4, 0x18 ;  /* 0x0000000405047291 */ /* 0x001fc8000f8ec0ff */
[----:B------:R-:W0:Y:S08]  /*0d00*/  LDC.64 R36, c[0x4][RZ] ;  /* 0x01000000ff247b82 */ /* 0x000e300000000a00 */
[----:B0-----:R-:W5:Y:S04]  /*0d10*/  LDG.E.64 R36, desc[UR6][R36.64] ;  /* 0x0000000624247981 */ /* 0x001f68000c1e1b00 */
[----:B--2---:R0:W-:Y:S04]  /*0d20*/  STS.64 [UR4+0x80], R6 ;  /* 0x00008006ff007988 */ /* 0x0041e80008000a04 */
[----:B------:R-:W2:Y:S01]  /*0d30*/  LD.E.64 R8, desc[UR6][R22.64+0x8] ;  /* 0x0000080616087980 */ /* 0x000ea2000c101b00 */
[----:B------:R-:W-:Y:S01]  /*0d40*/  UMOV UR6, 0xd2f1a9fc ;  /* 0xd2f1a9fc00067882 */ /* 0x000fe20000000000 */
[----:B------:R-:W-:Y:S01]  /*0d50*/  UMOV UR7, 0x3f50624d ;  /* 0x3f50624d00077882 */ /* 0x000fe20000000000 */
[----:B------:R-:W-:Y:S01]  /*0d60*/  DADD R26, R4, -1000 ;  /* 0xc08f4000041a7429 */ /* 0x000fe20000000000 */
[----:B------:R-:W-:Y:S01]  /*0d70*/  MOV R20, 0xe00 ;  /* 0x00000e0000147802 */ /* 0x000fe20000000f00 */
[----:B------:R-:W-:Y:S01]  /*0d80*/  IMAD.MOV.U32 R4, RZ, RZ, R24 ;  /* 0x000000ffff047224 */ /* 0x000fe200078e0018 */
[----:B------:R-:W-:Y:S01]  /*0d90*/  MOV R5, R25 ;  /* 0x0000001900057202 */ /* 0x000fe20000000f00 */
[----:B0-----:R-:W-:-:S02]  /*0da0*/  IMAD.MOV.U32 R6, RZ, RZ, R16 ;  /* 0x000000ffff067224 */ /* 0x001fc400078e0010 */
[----:B------:R-:W-:Y:S02]  /*0db0*/  IMAD.MOV.U32 R7, RZ, RZ, R2 ;  /* 0x000000ffff077224 */ /* 0x000fe400078e0002 */
[----:B------:R-:W-:Y:S01]  /*0dc0*/  IMAD.MOV.U32 R21, RZ, RZ, 0x0 ;  /* 0x00000000ff157424 */ /* 0x000fe200078e00ff */
[----:B--2---:R-:W-:-:S07]  /*0dd0*/  DADD R8, R8, UR6 ;  /* 0x0000000608087e29 */ /* 0x004fce0008000000 */
[----:B------:R0:W-:Y:S04]  /*0de0*/  STS.64 [UR4+0x88], R8 ;  /* 0x00008808ff007988 */ /* 0x0001e80008000a04 */
[----:B0----5:R-:W-:Y:S05]  /*0df0*/  CALL.REL.NOINC R36 `(_Z7ComputeiPd) ;  /* 0xfffffff024807344 */ /* 0x021fea0003c3ffff */
        /* <DEDUP_REMOVED lines=10> */
[----:B------:R-:W-:Y:S02]  /*0ea0*/  HFMA2 R9, -RZ, RZ, 1.828125, 806.5 ;  /* 0x3f50624dff097431 */ /* 0x000fe400000001ff */
[----:B------:R-:W-:Y:S01]  /*0eb0*/  IMAD.MOV.U32 R8, RZ, RZ, -0x2d0e5604 ;  /* 0xd2f1a9fcff087424 */ /* 0x000fe200078e00ff */
[----:B------:R-:W-:Y:S01]  /*0ec0*/  DADD R4, R30, -R4 ;  /* 0x000000001e047229 */ /* 0x000fe20000000804 */
[----:B------:R-:W-:Y:S01]  /*0ed0*/  IMAD.MOV.U32 R6, RZ, RZ, 0x1 ;  /* 0x00000001ff067424 */ /* 0x000fe200078e00ff */
[----:B------:R-:W-:Y:S08]  /*0ee0*/  BSSY.RECONVERGENT B6, `(.L_x_4) ;  /* 0x0000014000067945 */ /* 0x000ff00003800200 */
        /* <DEDUP_REMOVED lines=12> */
[----:B------:R-:W-:Y:S01]  /*0fb0*/  IMAD.MOV.U32 R6, RZ, RZ, -0x2d0e5604 ;  /* 0xd2f1a9fcff067424 */ /* 0x000fe200078e00ff */
[----:B------:R-:W-:Y:S01]  /*0fc0*/  MOV R20, 0x1000 ;  /* 0x0000100000147802 */ /* 0x000fe20000000f00 */
[----:B------:R-:W-:Y:S02]  /*0fd0*/  IMAD.MOV.U32 R7, RZ, RZ, 0x3f50624d ;  /* 0x3f50624dff077424 */ /* 0x000fe400078e00ff */
[----:B------:R-:W-:-:S07]  /*0fe0*/  IMAD.MOV.U32 R21, RZ, RZ, 0x0 ;  /* 0x00000000ff157424 */ /* 0x000fce00078e00ff */
[----:B------:R-:W-:Y:S05]  /*0ff0*/  CALL.REL.NOINC `($__internal_0_$__cuda_sm20_div_rn_f64_full) ;  /* 0x0000003400747944 */ /* 0x000fea0003c00000 */
[----:B------:R-:W-:Y:S01]  /*1000*/  IMAD.MOV.U32 R38, RZ, RZ, R4 ;  /* 0x000000ffff267224 */ /* 0x000fe200078e0004 */
[----:B------:R-:W-:-:S07]  /*1010*/  MOV R39, R5 ;  /* 0x0000000500277202 */ /* 0x000fce0000000f00 */
.L_x_5:
[----:B------:R-:W-:Y:S05]  /*1020*/  BSYNC.RECONVERGENT B6 ;  /* 0x0000000000067941 */ /* 0x000fea0003800200 */
.L_x_4:
[----:B------:R-:W-:Y:S02]  /*1030*/  R2UR UR4, R28 ;  /* 0x000000001c0472ca */ /* 0x000fe400000e0000 */
[----:B------:R-:W-:-:S13]  /*1040*/  R2UR UR5, R29 ;  /* 0x000000001d0572ca */ /* 0x000fda00000e0000 */
[----:B------:R-:W2:Y:S01]  /*1050*/  LD.E.64 R12, desc[UR4][R22.64] ;  /* 0x00000004160c7980 */ /* 0x000ea2000c101b00 */
[----:B------:R-:W0:Y:S01]  /*1060*/  S2UR UR5, SR_CgaCtaId ;  /* 0x00000000000579c3 */ /* 0x000e220000008800 */
[----:B------:R-:W-:Y:S01]  /*1070*/  R2UR UR6, R28 ;  /* 0x000000001c0672ca */ /* 0x000fe200000e0000 */
[----:B------:R-:W-:Y:S01]  /*1080*/  UMOV UR4, 0x400 ;  /* 0x0000040000047882 */ /* 0x000fe20000000000 */
[----:B------:R-:W-:-:S05]  /*1090*/  R2UR UR7, R29 ;  /* 0x000000001d0772ca */ /* 0x000fca00000e0000 */
[----:B------:R-:W1:Y:S01]  /*10a0*/  LDC.64 R36, c[0x4][RZ] ;  /* 0x01000000ff247b82 */ /* 0x000e620000000a00 */
[----:B0-----:R-:W-:-:S07]  /*10b0*/  ULEA UR4, UR5, UR4, 0x18 ;  /* 0x0000000405047291 */ /* 0x001fce000f8ec0ff */
[----:B-1----:R-:W5:Y:S04]  /*10c0*/  LDG.E.64 R36, desc[UR6][R36.64+0x8] ;  /* 0x0000080624247981 */ /* 0x002f68000c1e1b00 */
[----:B--2---:R0:W-:Y:S04]  /*10d0*/  STS.64 [UR4+0x80], R12 ;  /* 0x0000800cff007988 */ /* 0x0041e80008000a04 */
[----:B------:R-:W2:Y:S01]  /*10e0*/  LD.E.64 R10, desc[UR6][R22.64+0x8] ;  /* 0x00000806160a7980 */ /* 0x000ea2000c101b00 */
[----:B------:R-:W-:Y:S01]  /*10f0*/  UMOV UR6, 0xd2f1a9fc ;  /* 0xd2f1a9fc00067882 */ /* 0x000fe20000000000 */
[----:B------:R-:W-:-:S02]  /*1100*/  UMOV UR7, 0x3f50624d ;  /* 0x3f50624d00077882 */ /* 0x000fc40000000000 */
[----:B------:R-:W-:Y:S01]  /*1110*/  DADD R8, R12, UR6 ;  /* 0x000000060c087e29 */ /* 0x000fe20008000000 */
[----:B------:R-:W-:Y:S01]  /*1120*/  IMAD.MOV.U32 R4, RZ, RZ, R24 ;  /* 0x000000ffff047224 */ /* 0x000fe200078e0018 */
[----:B------:R-:W-:Y:S01]  /*1130*/  MOV R20, 0x11a0 ;  /* 0x000011a000147802 */ /* 0x000fe20000000f00 */
[----:B------:R-:W-:Y:S02]  /*1140*/  IMAD.MOV.U32 R5, RZ, RZ, R25 ;  /* 0x000000ffff057224 */ /* 0x000fe400078e0019 */
[----:B------:R-:W-:Y:S02]  /*1150*/  IMAD.MOV.U32 R6, RZ, RZ, R16 ;  /* 0x000000ffff067224 */ /* 0x000fe400078e0010 */
[----:B------:R-:W-:Y:S02]  /*1160*/  IMAD.MOV.U32 R7, RZ, RZ, R2 ;  /* 0x000000ffff077224 */ /* 0x000fe400078e0002 */
[----:B------:R-:W-:Y:S01]  /*1170*/  IMAD.MOV.U32 R21, RZ, RZ, 0x0 ;  /* 0x00000000ff157424 */ /* 0x000fe200078e00ff */
[----:B--2---:R0:W-:Y:S06]  /*1180*/  STS.128 [UR4+0x80], R8 ;  /* 0x00008008ff007988 */ /* 0x0041ec0008000c04 */
[----:B0----5:R-:W-:Y:S05]  /*1190*/  CALL.REL.NOINC R36 `(_Z7ComputeiPd) ;  /* 0xffffffec24987344 */ /* 0x021fea0003c3ffff */
[----:B------:R-:W-:Y:S01]  /*11a0*/  HFMA2 R21, -RZ, RZ, 0, 0 ;  /* 0x00000000ff157431 */ /* 0x000fe200000001ff */
[----:B------:R-:W-:Y:S01]  /*11b0*/  MOV R30, R4 ;  /* 0x00000004001e7202 */ /* 0x000fe20000000f00 */
[----:B------:R-:W-:Y:S01]  /*11c0*/  IMAD.MOV.U32 R31, RZ, RZ, R5 ;  /* 0x000000ffff1f7224 */ /* 0x000fe200078e0005 */
[----:B------:R-:W-:Y:S01]  /*11d0*/  MOV R20, 0x1230 ;  /* 0x0000123000147802 */ /* 0x000fe20000000f00 */
[----:B------:R-:W-:Y:S02]  /*11e0*/  IMAD.MOV.U32 R6, RZ, RZ, R16 ;  /* 0x000000ffff067224 */ /* 0x000fe400078e0010 */
[----:B------:R-:W-:Y:S02]  /*11f0*/  IMAD.MOV.U32 R7, RZ, RZ, R2 ;  /* 0x000000ffff077224 */ /* 0x000fe400078e0002 */
[----:B------:R-:W-:Y:S02]  /*1200*/  IMAD.MOV.U32 R4, RZ, RZ, R22 ;  /* 0x000000ffff047224 */ /* 0x000fe400078e0016 */
[----:B------:R-:W-:-:S07]  /*1210*/  IMAD.MOV.U32 R5, RZ, RZ, R23 ;  /* 0x000000ffff057224 */ /* 0x000fce00078e0017 */
        /* <DEDUP_REMOVED lines=21> */
[----:B------:R-:W-:Y:S01]  /*1370*/  IMAD.MOV.U32 R7, RZ, RZ, 0x3f50624d ;  /* 0x3f50624dff077424 */ /* 0x000fe200078e00ff */
[----:B------:R-:W-:-:S07]  /*1380*/  MOV R21, 0x0 ;  /* 0x0000000000157802 */ /* 0x000fce0000000f00 */
[----:B------:R-:W-:Y:S05]  /*1390*/  CALL.REL.NOINC `($__internal_0_$__cuda_sm20_div_rn_f64_full) ;  /* 0x00000030008c7944 */ /* 0x000fea0003c00000 */
[----:B------:R-:W-:Y:S02]  /*13a0*/  IMAD.MOV.U32 R36, RZ, RZ, R4 ;  /* 0x000000ffff247224 */ /* 0x000fe400078e0004 */
[----:B------:R-:W-:-:S07]  /*13b0*/  IMAD.MOV.U32 R37, RZ, RZ, R5 ;  /* 0x000000ffff257224 */ /* 0x000fce00078e0005 */
.L_x_7:
[----:B------:R-:W-:Y:S05]  /*13c0*/  BSYNC.RECONVERGENT B6 ;  /* 0x0000000000067941 */ /* 0x000fea0003800200 */
.L_x_6:
        /* <DEDUP_REMOVED lines=14> */
[----:B------:R-:W-:Y:S01]  /*14b0*/  IMAD.MOV.U32 R4, RZ, RZ, R24 ;  /* 0x000000ffff047224 */ /* 0x000fe200078e0018 */
[----:B------:R-:W-:Y:S01]  /*14c0*/  MOV R7, R2 ;  /* 0x0000000200077202 */ /* 0x000fe20000000f00 */
[----:B------:R-:W-:Y:S01]  /*14d0*/  IMAD.MOV.U32 R5, RZ, RZ, R25 ;  /* 0x000000ffff057224 */ /* 0x000fe200078e0019 */
[----:B------:R-:W-:Y:S01]  /*14e0*/  MOV R20, 0x1540 ;  /* 0x0000154000147802 */ /* 0x000fe20000000f00 */
[----:B------:R-:W-:-:S02]  /*14f0*/  IMAD.MOV.U32 R6, RZ, RZ, R16 ;  /* 0x000000ffff067224 */ /* 0x000fc400078e0010 */
        /* <DEDUP_REMOVED lines=38> */
.L_x_9:
[----:B------:R-:W-:Y:S05]  /*1760*/  BSYNC.RECONVERGENT B6 ;  /* 0x0000000000067941 */ /* 0x000fea0003800200 */
.L_x_8:
[----:B------:R-:W0:Y:S01]  /*1770*/  LDC.64 R8, c[0x4][RZ] ;  /* 0x01000000ff087b82 */ /* 0x000e220000000a00 */
[----:B------:R-:W-:Y:S02]  /*1780*/  R2UR UR4, R28 ;  /* 0x000000001c0472ca */ /* 0x000fe400000e0000 */
[----:B------:R-:W-:-:S13]  /*1790*/  R2UR UR5, R29 ;  /* 0x000000001d0572ca */ /* 0x000fda00000e0000 */
[----:B0-----:R-:W5:Y:S01]  /*17a0*/  LDG.E.64 R8, desc[UR4][R8.64] ;  /* 0x0000000408087981 */ /* 0x001f62000c1e1b00 */
[----:B------:R-:W-:Y:S01]  /*17b0*/  IMAD.SHL.U32 R17, R17, 0x2, RZ ;  /* 0x0000000211117824 */ /* 0x000fe200078e00ff */
[----:B------:R-:W-:Y:S01]  /*17c0*/  DADD R30, R4, -1000 ;  /* 0xc08f4000041e7429 */ /* 0x000fe20000000000 */
[----:B------:R-:W-:Y:S01]  /*17d0*/  MOV R6, R16 ;  /* 0x0000001000067202 */ /* 0x000fe20000000f00 */
[----:B------:R-:W-:Y:S01]  /*17e0*/  IMAD.MOV.U32 R7, RZ, RZ, R2 ;  /* 0x000000ffff077224 */ /* 0x000fe200078e0002 */
[----:B------:R-:W-:Y:S01]  /*17f0*/  MOV R20, 0x1850 ;  /* 0x0000185000147802 */ /* 0x000fe20000000f00 */
[----:B------:R-:W-:-:S04]  /*1800*/  IMAD.WIDE R24, R17, 0x8, R22 ;  /* 0x0000000811187825 */ /* 0x000fc800078e0216 */
[----:B------:R-:W-:Y:S02]  /*1810*/  IMAD.MOV.U32 R4, RZ, RZ, R24 ;  /* 0x000000ffff047224 */ /* 0x000fe400078e0018 */
[----:B------:R-:W-:Y:S02]  /*1820*/  IMAD.MOV.U32 R5, RZ, RZ, R25 ;  /* 0x000000ffff057224 */ /* 0x000fe400078e0019 */
[----:B------:R-:W-:-:S07]  /*1830*/  IMAD.MOV.U32 R21, RZ, RZ, 0x0 ;  /* 0x00000000ff157424 */ /* 0x000fce00078e00ff */
[----:B-----5:R-:W-:Y:S05]  /*1840*/  CALL.REL.NOINC R8 `(_Z7ComputeiPd) ;  /* 0xffffffe408ec7344 */ /* 0x020fea0003c3ffff */
[----:B------:R-:W0:Y:S01]  /*1850*/  LDC.64 R8, c[0x4][RZ] ;  /* 0x01000000ff087b82 */ /* 0x000e220000000a00 */
[----:B------:R-:W-:Y:S02]  /*1860*/  R2UR UR4, R28 ;  /* 0x000000001c0472ca */ /* 0x000fe400000e0000 */
[----:B------:R-:W-:-:S13]  /*1870*/  R2UR UR5, R29 ;  /* 0x000000001d0572ca */ /* 0x000fda00000e0000 */
[----:B0-----:R-:W5:Y:S01]  /*1880*/  LDG.E.64 R8, desc[UR4][R8.64+0x8] ;  /* 0x0000080408087981 */ /* 0x001f62000c1e1b00 */
        /* <DEDUP_REMOVED lines=8> */
[----:B-----5:R-:W-:Y:S05]  /*1910*/  CALL.REL.NOINC R8 `(_Z7ComputeiPd) ;  /* 0xffffffe408b87344 */ /* 0x020fea0003c3ffff */
[----:B------:R-:W-:Y:S01]  /*1920*/  DMUL R16, R36, R38 ;  /* 0x0000002624107228 */ /* 0x000fe20000000000 */
[----:B------:R-:W-:Y:S01]  /*1930*/  MOV R2, 0x1 ;  /* 0x0000000100027802 */ /* 0x000fe20000000f00 */
[----:B------:R-:W-:Y:S06]  /*1940*/  BSSY.RECONVERGENT B6, `(.L_x_10) ;  /* 0x000001c000067945 */ /* 0x000fec0003800200 */
[----:B------:R-:W-:Y:S02]  /*1950*/  DFMA R16, R26, R30, -R16 ;  /* 0x0000001e1a10722b */ /* 0x000fe40000000810 */
[----:B------:R-:W-:-:S04]  /*1960*/  DMUL R30, R30, R22 ;  /* 0x000000161e1e7228 */ /* 0x000fc80000000000 */
[----:B------:R-:W0:Y:S02]  /*1970*/  MUFU.RCP64H R3, R17 ;  /* 0x0000001100037308 */ /* 0x000e240000001800 */
[----:B0-----:R-:W-:-:S08]  /*1980*/  DFMA R6, -R16, R2, 1 ;  /* 0x3ff000001006742b */ /* 0x001fd00000000102 */
[----:B------:R-:W-:-:S08]  /*1990*/  DFMA R6, R6, R6, R6 ;  /* 0x000000060606722b */ /* 0x000fd00000000006 */
[----:B------:R-:W-:Y:S01]  /*19a0*/  DFMA R6, R2, R6, R2 ;  /* 0x000000060206722b */ /* 0x000fe20000000002 */
[----:B------:R-:W-:Y:S02]  /*19b0*/  IMAD.MOV.U32 R2, RZ, RZ, R4 ;  /* 0x000000ffff027224 */ /* 0x000fe400078e0004 */
[----:B------:R-:W-:-:S05]  /*19c0*/  IMAD.MOV.U32 R3, RZ, RZ, R5 ;  /* 0x000000ffff037224 */ /* 0x000fca00078e0005 */
[----:B------:R-:W-:Y:S02]  /*19d0*/  DFMA R8, -R16, R6, 1 ;  /* 0x3ff000001008742b */ /* 0x000fe40000000106 */
[-C--:B------:R-:W-:Y:S02]  /*19e0*/  DFMA R38, R38, R2.reuse, -R30 ;  /* 0x000000022626722b */ /* 0x080fe4000000081e */
[----:B------:R-:W-:-:S04]  /*19f0*/  DMUL R2, R26, R2 ;  /* 0x000000021a027228 */ /* 0x000fc80000000000 */
[----:B------:R-:W-:-:S04]  /*1a00*/  DFMA R8, R6, R8, R6 ;  /* 0x000000080608722b */ /* 0x000fc80000000006 */
[----:B------:R-:W-:Y:S01]  /*1a10*/  FSETP.GEU.AND P1, PT, |R39|, 6.5827683646048100446e-37, PT ;  /* 0x036000002700780b */ /* 0x000fe20003f2e200 */
[----:B------:R-:W-:-:S03]  /*1a20*/  DFMA R22, R22, R36, -R2 ;  /* 0x000000241616722b */ /* 0x000fc60000000802 */
[----:B------:R-:W-:-:S08]  /*1a30*/  DMUL R4, R38, R8 ;  /* 0x0000000826047228 */ /* 0x000fd00000000000 */
[----:B------:R-:W-:-:S08]  /*1a40*/  DFMA R6, -R16, R4, R38 ;  /* 0x000000041006722b */ /* 0x000fd00000000126 */
[----:B------:R-:W-:-:S10]  /*1a50*/  DFMA R4, R8, R6, R4 ;  /* 0x000000060804722b */ /* 0x000fd40000000004 */
[----:B------:R-:W-:-:S05]  /*1a60*/  FFMA R0, RZ, R17, R5 ;  /* 0x00000011ff007223 */ /* 0x000fca0000000005 */
[----:B------:R-:W-:-:S13]  /*1a70*/  FSETP.GT.AND P0, PT, |R0|, 1.469367938527859385e-39, PT ;  /* 0x001000000000780b */ /* 0x000fda0003f04200 */
[----:B------:R-:W-:Y:S05]  /*1a80*/  @P0 BRA P1, `(.L_x_11) ;  /* 0x00000000001c0947 */ /* 0x000fea0000800000 */
[----:B------:R-:W-:Y:S01]  /*1a90*/  IMAD.MOV.U32 R4, RZ, RZ, R38 ;  /* 0x000000ffff047224 */ /* 0x000fe200078e0026 */
[----:B------:R-:W-:Y:S01]  /*1aa0*/  MOV R7, R17 ;  /* 0x0000001100077202 */ /* 0x000fe20000000f00 */
[----:B------:R-:W-:Y:S01]  /*1ab0*/  IMAD.MOV.U32 R5, RZ, RZ, R39 ;  /* 0x000000ffff057224 */ /* 0x000fe200078e0027 */
[----:B------:R-:W-:Y:S01]  /*1ac0*/  MOV R20, 0x1b00 ;  /* 0x00001b0000147802 */ /* 0x000fe20000000f00 */
[----:B------:R-:W-:Y:S02]  /*1ad0*/  IMAD.MOV.U32 R6, RZ, RZ, R16 ;  /* 0x000000ffff067224 */ /* 0x000fe400078e0010 */
[----:B------:R-:W-:-:S07]  /*1ae0*/  IMAD.MOV.U32 R21, RZ, RZ, 0x0 ;  /* 0x00000000ff157424 */ /* 0x000fce00078e00ff */
[----:B------:R-:W-:Y:S05]  /*1af0*/  CALL.REL.NOINC `($__internal_0_$__cuda_sm20_div_rn_f64_full) ;  /* 0x0000002800b47944 */ /* 0x000fea0003c00000 */
.L_x_11:
[----:B------:R-:W-:Y:S05]  /*1b00*/  BSYNC.RECONVERGENT B6 ;  /* 0x0000000000067941 */ /* 0x000fea0003800200 */
.L_x_10:
[----:B------:R-:W-:Y:S02]  /*1b10*/  R2UR UR4, R28 ;  /* 0x000000001c0472ca */ /* 0x000fe400000e0000 */
[----:B------:R-:W-:-:S13]  /*1b20*/  R2UR UR5, R29 ;  /* 0x000000001d0572ca */ /* 0x000fda00000e0000 */
[----:B------:R-:W2:Y:S01]  /*1b30*/  LD.E.64 R2, desc[UR4][R24.64] ;  /* 0x0000000418027980 */ /* 0x000ea2000c101b00 */
[----:B------:R-:W0:Y:S01]  /*1b40*/  MUFU.RCP64H R7, R17 ;  /* 0x0000001100077308 */ /* 0x000e220000001800 */
[----:B------:R-:W-:Y:S01]  /*1b50*/  IMAD.MOV.U32 R6, RZ, RZ, 0x1 ;  /* 0x00000001ff067424 */ /* 0x000fe200078e00ff */
[----:B------:R-:W-:Y:S01]  /*1b60*/  FSETP.GEU.AND P1, PT, |R23|, 6.5827683646048100446e-37, PT ;  /* 0x036000001700780b */ /* 0x000fe20003f2e200 */
[----:B------:R-:W-:Y:S04]  /*1b70*/  BSSY.RECONVERGENT B6, `(.L_x_12) ;  /* 0x0000015000067945 */ /* 0x000fe80003800200 */
[----:B0-----:R-:W-:-:S08]  /*1b80*/  DFMA R8, -R16, R6, 1 ;  /* 0x3ff000001008742b */ /* 0x001fd00000000106 */
[----:B------:R-:W-:-:S08]  /*1b90*/  DFMA R8, R8, R8, R8 ;  /* 0x000000080808722b */ /* 0x000fd00000000008 */
[----:B------:R-:W-:-:S08]  /*1ba0*/  DFMA R8, R6, R8, R6 ;  /* 0x000000080608722b */ /* 0x000fd00000000006 */
[----:B------:R-:W-:-:S08]  /*1bb0*/  DFMA R6, -R16, R8, 1 ;  /* 0x3ff000001006742b */ /* 0x000fd00000000108 */
[----:B------:R-:W-:-:S08]  /*1bc0*/  DFMA R10, R8, R6, R8 ;  /* 0x00000006080a722b */ /* 0x000fd00000000008 */
[----:B------:R-:W-:-:S08]  /*1bd0*/  DMUL R6, R22, R10 ;  /* 0x0000000a16067228 */ /* 0x000fd00000000000 */
[----:B------:R-:W-:Y:S02]  /*1be0*/  DFMA R8, -R16, R6, R22 ;  /* 0x000000061008722b */ /* 0x000fe40000000116 */
[----:B--2---:R-:W-:-:S06]  /*1bf0*/  DADD R2, R2, R4 ;  /* 0x0000000002027229 */ /* 0x004fcc0000000004 */
[----:B------:R-:W-:Y:S01]  /*1c00*/  DFMA R4, R10, R8, R6 ;  /* 0x000000080a04722b */ /* 0x000fe20000000006 */
[----:B------:R0:W-:Y:S09]  /*1c10*/  ST.E.64 desc[UR4][R24.64+0x10], R2 ;  /* 0x0000100218007985 */ /* 0x0001f2000c101b04 */
[----:B------:R-:W-:-:S05]  /*1c20*/  FFMA R0, RZ, R17, R5 ;  /* 0x00000011ff007223 */ /* 0x000fca0000000005 */
[----:B------:R-:W-:-:S13]  /*1c30*/  FSETP.GT.AND P0, PT, |R0|, 1.469367938527859385e-39, PT ;  /* 0x001000000000780b */ /* 0x000fda0003f04200 */
[----:B0-----:R-:W-:Y:S05]  /*1c40*/  @P0 BRA P1, `(.L_x_13) ;  /* 0x00000000001c0947 */ /* 0x001fea0000800000 */
[----:B------:R-:W-:Y:S01]  /*1c50*/  IMAD.MOV.U32 R4, RZ, RZ, R22 ;  /* 0x000000ffff047224 */ /* 0x000fe200078e0016 */
[----:B------:R-:W-:Y:S01]  /*1c60*/  MOV R7, R17 ;  /* 0x0000001100077202 */ /* 0x000fe20000000f00 */
[----:B------:R-:W-:Y:S01]  /*1c70*/  IMAD.MOV.U32 R5, RZ, RZ, R23 ;  /* 0x000000ffff057224 */ /* 0x000fe200078e0017 */
[----:B------:R-:W-:Y:S01]  /*1c80*/  MOV R20, 0x1cc0 ;  /* 0x00001cc000147802 */ /* 0x000fe20000000f00 */
[----:B------:R-:W-:Y:S02]  /*1c90*/  IMAD.MOV.U32 R6, RZ, RZ, R16 ;  /* 0x000000ffff067224 */ /* 0x000fe400078e0010 */
[----:B------:R-:W-:-:S07]  /*1ca0*/  IMAD.MOV.U32 R21, RZ, RZ, 0x0 ;  /* 0x00000000ff157424 */ /* 0x000fce00078e00ff */
[----:B------:R-:W-:Y:S05]  /*1cb0*/  CALL.REL.NOINC `($__internal_0_$__cuda_sm20_div_rn_f64_full) ;  /* 0x0000002800447944 */ /* 0x000fea0003c00000 */
.L_x_13:
[----:B------:R-:W-:Y:S05]  /*1cc0*/  BSYNC.RECONVERGENT B6 ;  /* 0x0000000000067941 */ /* 0x000fea0003800200 */
.L_x_12:
[----:B------:R-:W-:Y:S02]  /*1cd0*/  R2UR UR4, R28 ;  /* 0x000000001c0472ca */ /* 0x000fe400000e0000 */
[----:B------:R-:W-:-:S13]  /*1ce0*/  R2UR UR5, R29 ;  /* 0x000000001d0572ca */ /* 0x000fda00000e0000 */
[----:B------:R-:W2:Y:S01]  /*1cf0*/  LD.E.64 R2, desc[UR4][R24.64+0x8] ;  /* 0x0000080418027980 */ /* 0x000ea2000c101b00 */
[----:B------:R0:W-:Y:S05]  /*1d00*/  BMOV.32 B6, R18 ;  /* 0x0000001206007356 */ /* 0x0001ea0000000000 */
[----:B--2---:R-:W-:-:S07]  /*1d10*/  DADD R2, R2, R4 ;  /* 0x0000000002027229 */ /* 0x004fce0000000004 */
[----:B------:R1:W-:Y:S04]  /*1d20*/  ST.E.64 desc[UR4][R24.64+0x18], R2 ;  /* 0x0000180218007985 */ /* 0x0003e8000c101b04 */
[----:B------:R-:W2:Y:S04]  /*1d30*/  LDL R16, [R1+0x4] ;  /* 0x0000040001107983 */ /* 0x000ea80000100800 */
[----:B------:R-:W2:Y:S04]  /*1d40*/  LDL R17, [R1+0x8] ;  /* 0x0000080001117983 */ /* 0x000ea80000100800 */
[----:B0-----:R-:W2:Y:S04]  /*1d50*/  LDL R18, [R1+0xc] ;  /* 0x00000c0001127983 */ /* 0x001ea80000100800 */
[----:B-1----:R-:W2:Y:S04]  /*1d60*/  LDL R2, [R1] ;  /* 0x0000000001027983 */ /* 0x002ea80000100800 */
[----:B------:R-:W2:Y:S04]  /*1d70*/  LDL R20, [R1+0x10] ;  /* 0x0000100001147983 */ /* 0x000ea80000100800 */
        /* <DEDUP_REMOVED lines=14> */
[----:B------:R0:W2:Y:S02]  /*1e60*/  LDL R39, [R1+0x4c] ;  /* 0x00004c0001277983 */ /* 0x0000a40000100800 */
[----:B0-----:R-:W-:Y:S01]  /*1e70*/  VIADD R1, R1, 0x50 ;  /* 0x0000005001017836 */ /* 0x001fe20000000000 */
[----:B--2---:R-:W-:Y:S06]  /*1e80*/  RET.REL.NODEC R20 `(_Z7ComputeiPd) ;  /* 0xffffffe0145c7950 */ /* 0x004fec0003c3ffff */
        .type           $_Z7ComputeiPd$_Z19KernelRungeKuttaTwoPdid,@function
        .size           $_Z7ComputeiPd$_Z19KernelRungeKuttaTwoPdid,($_Z7ComputeiPd$_Z20KernelRungeKuttaFourPdid - $_Z7ComputeiPd$_Z19KernelRungeKuttaTwoPdid)
$_Z7ComputeiPd$_Z19KernelRungeKuttaTwoPdid:
        /* <DEDUP_REMOVED lines=11> */
[----:B------:R-:W-:Y:S04]  /*1f40*/  STL [R1], R2 ;  /* 0x0000000201007387 */ /* 0x000fe80000100800 */
[----:B------:R0:W-:Y:S04]  /*1f50*/  STL [R1+0x28], R25 ;  /* 0x0000281901007387 */ /* 0x0001e80000100800 */
[----:B------:R1:W-:Y:S04]  /*1f60*/  STL [R1+0x24], R24 ;  /* 0x0000241801007387 */ /* 0x0003e80000100800 */
[----:B------:R2:W-:Y:S01]  /*1f70*/  STL [R1+0x20], R23 ;  /* 0x0000201701007387 */ /* 0x0005e20000100800 */
[----:B0-----:R-:W-:-:S03]  /*1f80*/  IMAD.MOV.U32 R25, RZ, RZ, R9 ;  /* 0x000000ffff197224 */ /* 0x001fc600078e0009 */
[----:B------:R0:W-:Y:S01]  /*1f90*/  STL [R1+0x1c], R22 ;  /* 0x00001c1601007387 */ /* 0x0001e20000100800 */
[----:B-1----:R-:W-:Y:S01]  /*1fa0*/  IMAD.MOV.U32 R24, RZ, RZ, R8 ;  /* 0x000000ffff187224 */ /* 0x002fe200078e0008 */
[----:B--2---:R-:W-:Y:S01]  /*1fb0*/  MOV R23, R5 ;  /* 0x0000000500177202 */ /* 0x004fe20000000f00 */
[----:B0-----:R-:W-:Y:S01]  /*1fc0*/  IMAD.MOV.U32 R22, RZ, RZ, R4 ;  /* 0x000000ffff167224 */ /* 0x001fe200078e0004 */
[----:B------:R-:W0:Y:S01]  /*1fd0*/  LDC.64 R26, c[0x0][0x358] ;  /* 0x0000d600ff1a7b82 */ /* 0x000e220000000a00 */
[----:B------:R-:W-:-:S04]  /*1fe0*/  IMAD.SHL.U32 R5, R6, 0x2, RZ ;  /* 0x0000000206057824 */ /* 0x000fc800078e00ff */
[----:B------:R-:W-:-:S03]  /*1ff0*/  IMAD.WIDE R22, R5, 0x8, R22 ;  /* 0x0000000805167825 */ /* 0x000fc600078e0216 */
[----:B------:R-:W1:Y:S01]  /*2000*/  LDC.64 R2, c[0x4][RZ] ;  /* 0x01000000ff027b82 */ /* 0x000e620000000a00 */
[C---:B0-----:R-:W-:Y:S02]  /*2010*/  R2UR UR6, R26.reuse ;  /* 0x000000001a0672ca */ /* 0x041fe400000e0000 */
[C---:B------:R-:W-:Y:S02]  /*2020*/  R2UR UR7, R27.reuse ;  /* 0x000000001b0772ca */ /* 0x040fe400000e0000 */
[----:B------:R-:W-:Y:S02]  /*2030*/  R2UR UR4, R26 ;  /* 0x000000001a0472ca */ /* 0x000fe400000e0000 */
[----:B------:R-:W-:-:S09]  /*2040*/  R2UR UR5, R27 ;  /* 0x000000001b0572ca */ /* 0x000fd200000e0000 */
[----:B-1----:R-:W5:Y:S04]  /*2050*/  LDG.E.64 R2, desc[UR6][R2.64] ;  /* 0x0000000602027981 */ /* 0x002f68000c1e1b00 */
[----:B------:R0:W5:Y:S01]  /*2060*/  LD.E.64 R16, desc[UR4][R22.64] ;  /* 0x0000000416107980 */ /* 0x000162000c101b00 */
[----:B------:R-:W-:Y:S01]  /*2070*/  UMOV UR4, 0xd2f1a9fc ;  /* 0xd2f1a9fc00047882 */ /* 0x000fe20000000000 */
[----:B------:R-:W-:Y:S02]  /*2080*/  UMOV UR5, 0x3f40624d ;  /* 0x3f40624d00057882 */ /* 0x000fe40000000000 */
[----:B------:R-:W-:Y:S01]  /*2090*/  DADD R18, R24, UR4 ;  /* 0x0000000418127e29 */ /* 0x000fe20008000000 */
[----:B------:R-:W-:Y:S01]  /*20a0*/  IMAD.MOV.U32 R6, RZ, RZ, R24 ;  /* 0x000000ffff067224 */ /* 0x000fe200078e0018 */
[----:B------:R-:W-:Y:S01]  /*20b0*/  MOV R5, R23 ;  /* 0x0000001700057202 */ /* 0x000fe20000000f00 */
[----:B------:R-:W-:Y:S01]  /*20c0*/  IMAD.MOV.U32 R7, RZ, RZ, R25 ;  /* 0x000000ffff077224 */ /* 0x000fe200078e0019 */
[----:B------:R-:W-:Y:S01]  /*20d0*/  MOV R20, 0x2110 ;  /* 0x0000211000147802 */ /* 0x000fe20000000f00 */
[----:B------:R-:W-:-:S02]  /*20e0*/  IMAD.MOV.U32 R4, RZ, RZ, R22 ;  /* 0x000000ffff047224 */ /* 0x000fc400078e0016 */
[----:B0-----:R-:W-:-:S07]  /*20f0*/  IMAD.MOV.U32 R21, RZ, RZ, 0x0 ;  /* 0x00000000ff157424 */ /* 0x001fce00078e00ff */
[----:B-----5:R-:W-:Y:S05]  /*2100*/  CALL.REL.NOINC R2 `(_Z7ComputeiPd) ;  /* 0xffffffdc02bc7344 */ /* 0x020fea0003c3ffff */
[----:B------:R-:W0:Y:S01]  /*2110*/  S2R R0, SR_CgaCtaId ;  /* 0x0000000000007919 */ /* 0x000e220000008800 */
[----:B------:R-:W1:Y:S01]  /*2120*/  LDC.64 R8, c[0x4][RZ] ;  /* 0x01000000ff087b82 */ /* 0x000e620000000a00 */
[----:B------:R-:W-:Y:S02]  /*2130*/  R2UR UR4, R26 ;  /* 0x000000001a0472ca */ /* 0x000fe400000e0000 */
[----:B------:R-:W-:Y:S01]  /*2140*/  R2UR UR5, R27 ;  /* 0x000000001b0572ca */ /* 0x000fe200000e0000 */
[----:B------:R-:W2:Y:S01]  /*2150*/  S2R R2, SR_SWINHI ;  /* 0x0000000000027919 */ /* 0x000ea20000002f00 */
[----:B------:R-:W-:-:S11]  /*2160*/  MOV R3, 0x400 ;  /* 0x0000040000037802 */ /* 0x000fd60000000f00 */
[----:B-1----:R-:W5:Y:S01]  /*2170*/  LDG.E.64 R8, desc[UR4][R8.64] ;  /* 0x0000000408087981 */ /* 0x002f62000c1e1b00 */
[----:B------:R-:W-:Y:S01]  /*2180*/  UMOV UR4, 0xd2f1a9fc ;  /* 0xd2f1a9fc00047882 */ /* 0x000fe20000000000 */
[----:B------:R-:W-:Y:S01]  /*2190*/  UMOV UR5, 0x3f40624d ;  /* 0x3f40624d00057882 */ /* 0x000fe20000000000 */
[----:B------:R-:W-:Y:S01]  /*21a0*/  IMAD.MOV.U32 R6, RZ, RZ, R18 ;  /* 0x000000ffff067224 */ /* 0x000fe200078e0012 */
[----:B------:R-:W-:Y:S01]  /*21b0*/  DFMA R16, R4, UR4, R16 ;  /* 0x0000000404107c2b */ /* 0x000fe20008000010 */
[----:B------:R-:W-:Y:S01]  /*21c0*/  IMAD.MOV.U32 R7, RZ, RZ, R19 ;  /* 0x000000ffff077224 */ /* 0x000fe200078e0013 */
[----:B------:R-:W-:Y:S02]  /*21d0*/  MOV R20, 0x2260 ;  /* 0x0000226000147802 */ /* 0x000fe40000000f00 */
[----:B0-----:R-:W-:Y:S02]  /*21e0*/  LEA R3, R0, R3, 0x18 ;  /* 0x0000000300037211 */ /* 0x001fe400078ec0ff */
[----:B------:R-:W-:-:S02]  /*21f0*/  MOV R21, 0x0 ;  /* 0x0000000000157802 */ /* 0x000fc40000000f00 */
[----:B------:R-:W-:Y:S02]  /*2200*/  MOV R28, R3 ;  /* 0x00000003001c7202 */ /* 0x000fe40000000f00 */
[----:B--2---:R-:W-:Y:S01]  /*2210*/  MOV R29, R2 ;  /* 0x00000002001d7202 */ /* 0x004fe20000000f00 */
[----:B------:R0:W-:Y:S02]  /*2220*/  STS.64 [R3], R16 ;  /* 0x0000001003007388 */ /* 0x0001e40000000a00 */
[----:B------:R-:W-:Y:S02]  /*2230*/  IMAD.MOV.U32 R4, RZ, RZ, R28 ;  /* 0x000000ffff047224 */ /* 0x000fe400078e001c */
[----:B------:R-:W-:-:S07]  /*2240*/  IMAD.MOV.U32 R5, RZ, RZ, R29 ;  /* 0x000000ffff057224 */ /* 0x000fce00078e001d */
[----:B0----5:R-:W-:Y:S05]  /*2250*/  CALL.REL.NOINC R8 `(_Z7ComputeiPd) ;  /* 0xffffffdc08687344 */ /* 0x021fea0003c3ffff */
[----:B------:R-:W0:Y:S01]  /*2260*/  S2UR UR5, SR_CgaCtaId ;  /* 0x00000000000579c3 */ /* 0x000e220000008800 */
[----:B------:R-:W-:Y:S01]  /*2270*/  R2UR UR6, R26 ;  /* 0x000000001a0672ca */ /* 0x000fe200000e0000 */
[----:B------:R-:W-:Y:S01]  /*2280*/  UMOV UR4, 0x400 ;  /* 0x0000040000047882 */ /* 0x000fe20000000000 */
[----:B------:R-:W-:Y:S01]  /*2290*/  R2UR UR7, R27 ;  /* 0x000000001b0772ca */ /* 0x000fe200000e0000 */
[----:B0-----:R-:W-:-:S09]  /*22a0*/  ULEA UR4, UR5, UR4, 0x18 ;  /* 0x0000000405047291 */ /* 0x001fd2000f8ec0ff */
[----:B------:R0:W-:Y:S04]  /*22b0*/  STS.64 [UR4+0x10], R4 ;  /* 0x00001004ff007988 */ /* 0x0001e80008000a04 */
[----:B------:R-:W2:Y:S01]  /*22c0*/  LD.E.64 R2, desc[UR6][R22.64] ;  /* 0x0000000616027980 */ /* 0x000ea2000c101b00 */
[----:B------:R-:W1:Y:S01]  /*22d0*/  LDC.64 R8, c[0x4][RZ] ;  /* 0x01000000ff087b82 */ /* 0x000e620000000a00 */
[C---:B------:R-:W-:Y:S01]  /*22e0*/  R2UR UR8, R26.reuse ;  /* 0x000000001a0872ca */ /* 0x040fe200000e0000 */
[----:B------:R-:W-:Y:S01]  /*22f0*/  UMOV UR4, 0xd2f1a9fc ;  /* 0xd2f1a9fc00047882 */ /* 0x000fe20000000000 */
[----:B------:R-:W-:Y:S01]  /*2300*/  R2UR UR9, R27 ;  /* 0x000000001b0972ca */ /* 0x000fe200000e0000 */
[----:B------:R-:W-:Y:S01]  /*2310*/  UMOV UR5, 0x3f50624d ;  /* 0x3f50624d00057882 */ /* 0x000fe20000000000 */
[----:B------:R-:W-:-:S02]  /*2320*/  R2UR UR10, R26 ;  /* 0x000000001a0a72ca */ /* 0x000fc400000e0000 */
[----:B------:R-:W-:-:S09]  /*2330*/  R2UR UR11, R27 ;  /* 0x000000001b0b72ca */ /* 0x000fd200000e0000 */
[----:B------:R3:W5:Y:S01]  /*2340*/  LD.E.64 R16, desc[UR8][R22.64+0x8] ;  /* 0x0000080816107980 */ /* 0x000762000c101b00 */
[----:B--2---:R-:W-:-:S07]  /*2350*/  DFMA R2, R4, UR4, R2 ;  /* 0x0000000404027c2b */ /* 0x004fce0008000002 */
[----:B------:R3:W-:Y:S04]  /*2360*/  ST.E.64 desc[UR6][R22.64+0x10], R2 ;  /* 0x0000100216007985 */ /* 0x0007e8000c101b06 */
[----:B-1----:R-:W5:Y:S01]  /*2370*/  LDG.E.64 R8, desc[UR10][R8.64+0x8] ;  /* 0x0000080a08087981 */ /* 0x002f62000c1e1b00 */
[----:B------:R-:W-:Y:S01]  /*2380*/  IMAD.MOV.U32 R6, RZ, RZ, R24 ;  /* 0x000000ffff067224 */ /* 0x000fe200078e0018 */
[----:B------:R-:W-:Y:S01]  /*2390*/  MOV R20, 0x23f0 ;  /* 0x000023f000147802 */ /* 0x000fe20000000f00 */
[----:B------:R-:W-:Y:S02]  /*23a0*/  IMAD.MOV.U32 R7, RZ, RZ, R25 ;  /* 0x000000ffff077224 */ /* 0x000fe400078e0019 */
[----:B0-----:R-:W-:Y:S02]  /*23b0*/  IMAD.MOV.U32 R4, RZ, RZ, R22 ;  /* 0x000000ffff047224 */ /* 0x001fe400078e0016 */
[----:B------:R-:W-:-:S02]  /*23c0*/  IMAD.MOV.U32 R5, RZ, RZ, R23 ;  /* 0x000000ffff057224 */ /* 0x000fc400078e0017 */
[----:B------:R-:W-:-:S07]  /*23d0*/  IMAD.MOV.U32 R21, RZ, RZ, 0x0 ;  /* 0x00000000ff157424 */ /* 0x000fce00078e00ff */
[----:B---3-5:R-:W-:Y:S05]  /*23e0*/  CALL.REL.NOINC R8 `(_Z7ComputeiPd) ;  /* 0xffffffdc08047344 */ /* 0x028fea0003c3ffff */
[----:B------:R-:W0:Y:S01]  /*23f0*/  LDC.64 R2, c[0x4][RZ] ;  /* 0x01000000ff027b82 */ /* 0x000e220000000a00 */
[----:B------:R-:W-:Y:S02]  /*2400*/  R2UR UR4, R26 ;  /* 0x000000001a0472ca */ /* 0x000fe400000e0000 */
[----:B------:R-:W-:-:S13]  /*2410*/  R2UR UR5, R27 ;  /* 0x000000001b0572ca */ /* 0x000fda00000e0000 */
[----:B0-----:R-:W5:Y:S01]  /*2420*/  LDG.E.64 R2, desc[UR4][R2.64+0x8] ;  /* 0x0000080402027981 */ /* 0x001f62000c1e1b00 */
[----:B------:R-:W0:Y:S01]  /*2430*/  S2UR UR5, SR_CgaCtaId ;  /* 0x00000000000579c3 */ /* 0x000e220000008800 */
[----:B------:R-:W-:Y:S01]  /*2440*/  UMOV UR4, 0x400 ;  /* 0x0000040000047882 */ /* 0x000fe20000000000 */
[----:B------:R-:W-:Y:S01]  /*2450*/  UMOV UR6, 0xd2f1a9fc ;  /* 0xd2f1a9fc00067882 */ /* 0x000fe20000000000 */
[----:B------:R-:W-:Y:S01]  /*2460*/  UMOV UR7, 0x3f40624d ;  /* 0x3f40624d00077882 */ /* 0x000fe20000000000 */
[----:B------:R-:W-:Y:S01]  /*2470*/  MOV R6, R18 ;  /* 0x0000001200067202 */ /* 0x000fe20000000f00 */
[----:B------:R-:W-:Y:S01]  /*2480*/  DFMA R16, R4, UR6, R16 ;  /* 0x0000000604107c2b */ /* 0x000fe20008000010 */
[----:B------:R-:W-:Y:S01]  /*2490*/  IMAD.MOV.U32 R7, RZ, RZ, R19 ;  /* 0x000000ffff077224 */ /* 0x000fe200078e0013 */
[----:B------:R-:W-:Y:S01]  /*24a0*/  MOV R20, 0x2510 ;  /* 0x0000251000147802 */ /* 0x000fe20000000f00 */
[----:B------:R-:W-:Y:S02]  /*24b0*/  IMAD.MOV.U32 R4, RZ, RZ, R28 ;  /* 0x000000ffff047224 */ /* 0x000fe400078e001c */
[----:B------:R-:W-:-:S02]  /*24c0*/  IMAD.MOV.U32 R5, RZ, RZ, R29 ;  /* 0x000000ffff057224 */ /* 0x000fc400078e001d */
[----:B------:R-:W-:Y:S01]  /*24d0*/  IMAD.MOV.U32 R21, RZ, RZ, 0x0 ;  /* 0x00000000ff157424 */ /* 0x000fe200078e00ff */
[----:B0-----:R-:W-:-:S09]  /*24e0*/  ULEA UR4, UR5, UR4, 0x18 ;  /* 0x0000000405047291 */ /* 0x001fd2000f8ec0ff */
[----:B------:R0:W-:Y:S03]  /*24f0*/  STS.64 [UR4+0x8], R16 ;  /* 0x00000810ff007988 */ /* 0x0001e60008000a04 */
[----:B0----5:R-:W-:Y:S05]  /*2500*/  CALL.REL.NOINC R2 `(_Z7ComputeiPd) ;  /* 0xffffffd802bc7344 */ /* 0x021fea0003c3ffff */
[----:B------:R-:W0:Y:S01]  /*2510*/  S2UR UR5, SR_CgaCtaId ;  /* 0x00000000000579c3 */ /* 0x000e220000008800 */
[----:B------:R-:W-:Y:S01]  /*2520*/  R2UR UR6, R26 ;  /* 0x000000001a0672ca */ /* 0x000fe200000e0000 */
[----:B------:R-:W-:Y:S01]  /*2530*/  UMOV UR4, 0x400 ;  /* 0x0000040000047882 */ /* 0x000fe20000000000 */
[----:B------:R-:W-:Y:S01]  /*2540*/  R2UR UR7, R27 ;  /* 0x000000001b0772ca */ /* 0x000fe200000e0000 */
[----:B0-----:R-:W-:-:S09]  /*2550*/  ULEA UR4, UR5, UR4, 0x18 ;  /* 0x0000000405047291 */ /* 0x001fd2000f8ec0ff */
[----:B------:R-:W-:Y:S04]  /*2560*/  STS.64 [UR4+0x18], R4 ;  /* 0x00001804ff007988 */ /* 0x000fe80008000a04 */
[----:B------:R-:W2:Y:S01]  /*2570*/  LD.E.64 R2, desc[UR6][R22.64+0x8] ;  /* 0x0000080616027980 */ /* 0x000ea2000c101b00 */
[----:B------:R-:W-:Y:S01]  /*2580*/  UMOV UR4, 0xd2f1a9fc ;  /* 0xd2f1a9fc00047882 */ /* 0x000fe20000000000 */
[----:B------:R-:W-:Y:S02]  /*2590*/  UMOV UR5, 0x3f50624d ;  /* 0x3f50624d00057882 */ /* 0x000fe40000000000 */
[----:B--2---:R-:W-:-:S07]  /*25a0*/  DFMA R2, R4, UR4, R2 ;  /* 0x0000000404027c2b */ /* 0x004fce0008000002 */
[----:B------:R0:W-:Y:S04]  /*25b0*/  ST.E.64 desc[UR6][R22.64+0x18], R2 ;  /* 0x0000180216007985 */ /* 0x0001e8000c101b06 */
[----:B------:R-:W2:Y:S04]  /*25c0*/  LDL R16, [R1+0x4] ;  /* 0x0000040001107983 */ /* 0x000ea80000100800 */
[----:B------:R-:W2:Y:S04]  /*25d0*/  LDL R17, [R1+0x8] ;  /* 0x0000080001117983 */ /* 0x000ea80000100800 */
[----:B------:R-:W2:Y:S04]  /*25e0*/  LDL R18, [R1+0xc] ;  /* 0x00000c0001127983 */ /* 0x000ea80000100800 */
[----:B0-----:R-:W2:Y:S04]  /*25f0*/  LDL R2, [R1] ;  /* 0x0000000001027983 */ /* 0x001ea80000100800 */
        /* <DEDUP_REMOVED lines=13> */
        .type           $_Z7ComputeiPd$_Z20KernelRungeKuttaFourPdid,@function
        .size           $_Z7ComputeiPd$_Z20KernelRungeKuttaFourPdid,($_Z7ComputeiPd$_Z24KernelForecastCorrectionPdid - $_Z7ComputeiPd$_Z20KernelRungeKuttaFourPdid)
$_Z7ComputeiPd$_Z20KernelRungeKuttaFourPdid:
[----:B------:R-:W-:-:S05]  /*26d0*/  IADD3 R1, PT, PT, R1, -0x48, RZ ;  /* 0xffffffb801017810 */ /* 0x000fca0007ffe0ff */
        /* <DEDUP_REMOVED lines=12> */
[----:B------:R0:W-:Y:S04]  /*27a0*/  STL [R1], R2 ;  /* 0x0000000201007387 */ /* 0x0001e80000100800 */
[----:B------:R1:W-:Y:S04]  /*27b0*/  STL [R1+0x20], R23 ;  /* 0x0000201701007387 */ /* 0x0003e80000100800 */
[----:B------:R2:W-:Y:S01]  /*27c0*/  STL [R1+0x1c], R22 ;  /* 0x00001c1601007387 */ /* 0x0005e20000100800 */
[----:B0-----:R-:W0:Y:S05]  /*27d0*/  BMOV.32.CLEAR R2, B6 ;  /* 0x0000000006027355 */ /* 0x001e2a0000100000 */
[----:B------:R3:W-:Y:S01]  /*27e0*/  STL [R1+0x10], R19 ;  /* 0x0000101301007387 */ /* 0x0007e20000100800 */
[----:B-1----:R-:W-:-:S02]  /*27f0*/  IMAD.MOV.U32 R23, RZ, RZ, R9 ;  /* 0x000000ffff177224 */ /* 0x002fc400078e0009 */
[----:B--2---:R-:W-:Y:S01]  /*2800*/  IMAD.MOV.U32 R22, RZ, RZ, R8 ;  /* 0x000000ffff167224 */ /* 0x004fe200078e0008 */
[----:B------:R1:W-:Y:S01]  /*2810*/  STL [R1+0xc], R18 ;  /* 0x00000c1201007387 */ /* 0x0003e20000100800 */
[----:B---3--:R-:W-:Y:S02]  /*2820*/  IMAD.MOV.U32 R19, RZ, RZ, R5 ;  /* 0x000000ffff137224 */ /* 0x008fe400078e0005 */
[----:B-1----:R-:W-:Y:S01]  /*2830*/  IMAD.MOV.U32 R18, RZ, RZ, R4 ;  /* 0x000000ffff127224 */ /* 0x002fe200078e0004 */
[----:B------:R-:W1:Y:S08]  /*2840*/  LDC.64 R24, c[0x0][0x358] ;  /* 0x0000d600ff187b82 */ /* 0x000e700000000a00 */
[----:B------:R-:W2:Y:S01]  /*2850*/  LDC.64 R8, c[0x4][RZ] ;  /* 0x01000000ff087b82 */ /* 0x000ea20000000a00 */
[----:B------:R-:W-:Y:S01]  /*2860*/  IMAD.SHL.U32 R3, R6, 0x2, RZ ;  /* 0x0000000206037824 */ /* 0x000fe200078e00ff */
[----:B-1----:R-:W-:-:S02]  /*2870*/  R2UR UR4, R24 ;  /* 0x00000000180472ca */ /* 0x002fc400000e0000 */
[----:B------:R-:W-:Y:S01]  /*2880*/  R2UR UR5, R25 ;  /* 0x00000000190572ca */ /* 0x000fe200000e0000 */
[----:B------:R-:W-:Y:S01]  /*2890*/  IMAD.WIDE R18, R3, 0x8, R18 ;  /* 0x0000000803127825 */ /* 0x000fe200078e0212 */
[----:B------:R-:W-:Y:S02]  /*28a0*/  MOV R6, R22 ;  /* 0x0000001600067202 */ /* 0x000fe40000000f00 */
[----:B------:R-:W-:Y:S01]  /*28b0*/  MOV R20, 0x2950 ;  /* 0x0000295000147802 */ /* 0x000fe20000000f00 */
[----:B------:R-:W-:Y:S02]  /*28c0*/  IMAD.MOV.U32 R7, RZ, RZ, R23 ;  /* 0x000000ffff077224 */ /* 0x000fe400078e0017 */
[----:B------:R-:W-:-:S06]  /*28d0*/  IMAD.MOV.U32 R4, RZ, RZ, R18 ;  /* 0x000000ffff047224 */ /* 0x000fcc00078e0012 */
[----:B--2---:R-:W5:Y:S01]  /*28e0*/  LDG.E.64 R8, desc[UR4][R8.64] ;  /* 0x0000000408087981 */ /* 0x004f62000c1e1b00 */
[----:B------:R-:W-:Y:S01]  /*28f0*/  UMOV UR4, 0xd2f1a9fc ;  /* 0xd2f1a9fc00047882 */ /* 0x000fe20000000000 */
[----:B------:R-:W-:Y:S01]  /*2900*/  UMOV UR5, 0x3f40624d ;  /* 0x3f40624d00057882 */ /* 0x000fe20000000000 */
[----:B------:R-:W-:Y:S01]  /*2910*/  IMAD.MOV.U32 R5, RZ, RZ, R19 ;  /* 0x000000ffff057224 */ /* 0x000fe200078e0013 */
[----:B------:R-:W-:Y:S01]  /*2920*/  DADD R16, R22, UR4 ;  /* 0x0000000416107e29 */ /* 0x000fe20008000000 */
[----:B0-----:R-:W-:-:S10]  /*2930*/  IMAD.MOV.U32 R21, RZ, RZ, 0x0 ;  /* 0x00000000ff157424 */ /* 0x001fd400078e00ff */
[----:B-----5:R-:W-:Y:S05]  /*2940*/  CALL.REL.NOINC R8 `(_Z7ComputeiPd) ;  /* 0xffffffd408ac7344 */ /* 0x020fea0003c3ffff */
[----:B------:R-:W0:Y:S01]  /*2950*/  S2R R7, SR_CgaCtaId ;  /* 0x0000000000077919 */ /* 0x000e220000008800 */
[C---:B------:R-:W-:Y:S01]  /*2960*/  R2UR UR6, R24.reuse ;  /* 0x00000000180672ca */ /* 0x040fe200000e0000 */
[----:B------:R-:W-:Y:S01]  /*2970*/  UMOV UR4, 0xd2f1a9fc ;  /* 0xd2f1a9fc00047882 */ /* 0x000fe20000000000 */
[----:B------:R-:W-:Y:S01]  /*2980*/  R2UR UR7, R25 ;  /* 0x00000000190772ca */ /* 0x000fe200000e0000 */
[----:B------:R-:W-:Y:S01]  /*2990*/  UMOV UR5, 0x3f50624d ;  /* 0x3f50624d00057882 */ /* 0x000fe20000000000 */
[----:B------:R-:W-:Y:S01]  /*29a0*/  MOV R0, 0x400 ;  /* 0x0000040000007802 */ /* 0x000fe20000000f00 */
[----:B------:R-:W-:Y:S01]  /*29b0*/  DMUL R4, R4, UR4 ;  /* 0x0000000404047c28 */ /* 0x000fe20008000000 */
[----:B------:R-:W1:Y:S01]  /*29c0*/  LDC.64 R10, c[0x4][RZ] ;  /* 0x01000000ff0a7b82 */ /* 0x000e620000000a00 */
[----:B------:R-:W-:Y:S02]  /*29d0*/  R2UR UR4, R24 ;  /* 0x00000000180472ca */ /* 0x000fe400000e0000 */
[----:B0-----:R-:W-:-:S05]  /*29e0*/  LEA R3, R7, R0, 0x18 ;  /* 0x0000000007037211 */ /* 0x001fca00078ec0ff */
[----:B------:R0:W-:Y:S04]  /*29f0*/  STS.64 [R3+0x40], R4 ;  /* 0x0000400403007388 */ /* 0x0001e80000000a00 */
[----:B------:R-:W2:Y:S01]  /*2a00*/  LD.E.64 R8, desc[UR6][R18.64] ;  /* 0x0000000612087980 */ /* 0x000ea2000c101b00 */
[----:B------:R-:W-:-:S13]  /*2a10*/  R2UR UR5, R25 ;  /* 0x00000000190572ca */ /* 0x000fda00000e0000 */
[----:B-1----:R-:W5:Y:S01]  /*2a20*/  LDG.E.64 R10, desc[UR4][R10.64] ;  /* 0x000000040a0a7981 */ /* 0x002f62000c1e1b00 */
[----:B------:R-:W-:Y:S01]  /*2a30*/  VIADD R0, R0, 0x30 ;  /* 0x0000003000007836 */ /* 0x000fe20000000000 */
[----:B------:R-:W-:Y:S01]  /*2a40*/  MOV R6, R16 ;  /* 0x0000001000067202 */ /* 0x000fe20000000f00 */
[----:B------:R-:W-:Y:S01]  /*2a50*/  IMAD.MOV.U32 R21, RZ, RZ, 0x0 ;  /* 0x00000000ff157424 */ /* 0x000fe200078e00ff */
[----:B------:R-:W1:Y:S01]  /*2a60*/  S2R R13, SR_SWINHI ;  /* 0x00000000000d7919 */ /* 0x000e620000002f00 */
[----:B------:R-:W-:Y:S02]  /*2a70*/  MOV R20, 0x2b10 ;  /* 0x00002b1000147802 */ /* 0x000fe40000000f00 */
[----:B------:R-:W-:Y:S01]  /*2a80*/  LEA R0, R7, R0, 0x18 ;  /* 0x0000000007007211 */ /* 0x000fe200078ec0ff */
[----:B------:R-:W-:-:S03]  /*2a90*/  IMAD.MOV.U32 R7, RZ, RZ, R17 ;  /* 0x000000ffff077224 */ /* 0x000fc600078e0011 */
[----:B------:R-:W-:Y:S02]  /*2aa0*/  MOV R26, R0 ;  /* 0x00000000001a7202 */ /* 0x000fe40000000f00 */
[----:B-1----:R-:W-:Y:S01]  /*2ab0*/  MOV R27, R13 ;  /* 0x0000000d001b7202 */ /* 0x002fe20000000f00 */
[----:B--2---:R-:W-:Y:S02]  /*2ac0*/  DFMA R8, R4, 0.5, R8 ;  /* 0x3fe000000408782b */ /* 0x004fe40000000008 */
[----:B0-----:R-:W-:Y:S02]  /*2ad0*/  IMAD.MOV.U32 R4, RZ, RZ, R26 ;  /* 0x000000ffff047224 */ /* 0x001fe400078e001a */
[----:B------:R-:W-:-:S03]  /*2ae0*/  IMAD.MOV.U32 R5, RZ, RZ, R27 ;  /* 0x000000ffff057224 */ /* 0x000fc600078e001b */
[----:B------:R0:W-:Y:S04]  /*2af0*/  STS.64 [R3+0x30], R8 ;  /* 0x0000300803007388 */ /* 0x0001e80000000a00 */
[----:B0----5:R-:W-:Y:S05]  /*2b00*/  CALL.REL.NOINC R10 `(_Z7ComputeiPd) ;  /* 0xffffffd40a3c7344 */ /* 0x021fea0003c3ffff */
[----:B------:R-:W0:Y:S01]  /*2b10*/  S2UR UR5, SR_CgaCtaId ;  /* 0x00000000000579c3 */ /* 0x000e220000008800 */
[C---:B------:R-:W-:Y:S01]  /*2b20*/  R2UR UR8, R24.reuse ;  /* 0x00000000180872ca */ /* 0x040fe200000e0000 */
[----:B------:R-:W-:Y:S01]  /*2b30*/  UMOV UR4, 0x400 ;  /* 0x0000040000047882 */ /* 0x000fe20000000000 */
[----:B------:R-:W-:Y:S01]  /*2b40*/  R2UR UR9, R25 ;  /* 0x00000000190972ca */ /* 0x000fe200000e0000 */
[----:B------:R-:W-:Y:S01]  /*2b50*/  UMOV UR6, 0xd2f1a9fc ;  /* 0xd2f1a9fc00067882 */ /* 0x000fe20000000000 */
[----:B------:R-:W-:Y:S02]  /*2b60*/  UMOV UR7, 0x3f50624d ;  /* 0x3f50624d00077882 */ /* 0x000fe40000000000 */
[----:B------:R-:W-:Y:S01]  /*2b70*/  DMUL R12, R4, UR6 ;  /* 0x00000006040c7c28 */ /* 0x000fe20008000000 */
[----:B0-----:R-:W-:Y:S01]  /*2b80*/  ULEA UR4, UR5, UR4, 0x18 ;  /* 0x0000000405047291 */ /* 0x001fe2000f8ec0ff */
[----:B------:R-:W0:Y:S08]  /*2b90*/  LDC.64 R10, c[0x4][RZ] ;  /* 0x01000000ff0a7b82 */ /* 0x000e300000000a00 */
[----:B------:R1:W-:Y:S04]  /*2ba0*/  STS.64 [UR4+0x48], R12 ;  /* 0x0000480cff007988 */ /* 0x0003e80008000a04 */
[----:B------:R-:W2:Y:S01]  /*2bb0*/  LD.E.64 R8, desc[UR8][R18.64] ;  /* 0x0000000812087980 */ /* 0x000ea2000c101b00 */
[----:B------:R-:W-:-:S02]  /*2bc0*/  R2UR UR6, R24 ;  /* 0x00000000180672ca */ /* 0x000fc400000e0000 */
[----:B------:R-:W-:-:S13]  /*2bd0*/  R2UR UR7, R25 ;  /* 0x00000000190772ca */ /* 0x000fda00000e0000 */
[----:B0-----:R-:W5:Y:S01]  /*2be0*/  LDG.E.64 R10, desc[UR6][R10.64] ;  /* 0x000000060a0a7981 */ /* 0x001f62000c1e1b00 */
[----:B------:R-:W-:Y:S01]  /*2bf0*/  IMAD.MOV.U32 R6, RZ, RZ, R16 ;  /* 0x000000ffff067224 */ /* 0x000fe200078e0010 */
[----:B------:R-:W-:Y:S01]  /*2c00*/  MOV R7, R17 ;  /* 0x0000001100077202 */ /* 0x000fe20000000f00 */
[----:B------:R-:W-:Y:S01]  /*2c10*/  IMAD.MOV.U32 R4, RZ, RZ, R26 ;  /* 0x000000ffff047224 */ /* 0x000fe200078e001a */
[----:B------:R-:W-:Y:S01]  /*2c20*/  MOV R20, 0x2c80 ;  /* 0x00002c8000147802 */ /* 0x000fe20000000f00 */
[----:B------:R-:W-:Y:S02]  /*2c30*/  IMAD.MOV.U32 R5, RZ, RZ, R27 ;  /* 0x000000ffff057224 */ /* 0x000fe400078e001b */
[----:B------:R-:W-:Y:S01]  /*2c40*/  IMAD.MOV.U32 R21, RZ, RZ, 0x0 ;  /* 0x00000000ff157424 */ /* 0x000fe200078e00ff */
[----:B--2---:R-:W-:-:S07]  /*2c50*/  DFMA R8, R12, 0.5, R8 ;  /* 0x3fe000000c08782b */ /* 0x004fce0000000008 */
[----:B------:R1:W-:Y:S04]  /*2c60*/  STS.64 [UR4+0x30], R8 ;  /* 0x00003008ff007988 */ /* 0x0003e80008000a04 */
[----:B-1---5:R-:W-:Y:S05]  /*2c70*/  CALL.REL.NOINC R10 `(_Z7ComputeiPd) ;  /* 0xffffffd00ae07344 */ /* 0x022fea0003c3ffff */
        /* <DEDUP_REMOVED lines=24> */
[----:B------:R-:W-:Y:S01]  /*2e00*/  R2UR UR8, R24 ;  /* 0x00000000180872ca */ /* 0x000fe200000e0000 */
[----:B------:R-:W-:Y:S01]  /*2e10*/  UMOV UR4, 0x400 ;  /* 0x0000040000047882 */ /* 0x000fe20000000000 */
[----:B------:R-:W-:Y:S01]  /*2e20*/  R2UR UR9, R25 ;  /* 0x00000000190972ca */ /* 0x000fe200000e0000 */
[----:B------:R-:W-:Y:S01]  /*2e30*/  UMOV UR6, 0xd2f1a9fc ;  /* 0xd2f1a9fc00067882 */ /* 0x000fe20000000000 */
[----:B------:R-:W-:Y:S02]  /*2e40*/  UMOV UR7, 0x3f50624d ;  /* 0x3f50624d00077882 */ /* 0x000fe40000000000 */
[----:B------:R-:W-:Y:S01]  /*2e50*/  DMUL R30, R4, UR6 ;  /* 0x00000006041e7c28 */ /* 0x000fe20008000000 */
[----:B0-----:R-:W-:-:S09]  /*2e60*/  ULEA UR4, UR5, UR4, 0x18 ;  /* 0x0000000405047291 */ /* 0x001fd2000f8ec0ff */
[----:B------:R-:W-:Y:S04]  /*2e70*/  STS.64 [UR4+0x58], R30 ;  /* 0x0000581eff007988 */ /* 0x000fe80008000a04 */
[----:B------:R-:W2:Y:S01]  /*2e80*/  LD.E.64 R8, desc[UR8][R18.64] ;  /* 0x0000000812087980 */ /* 0x000ea2000c101b00 */
[----:B------:R-:W0:Y:S01]  /*2e90*/  MUFU.RCP64H R13, 6 ;  /* 0x40180000000d7908 */ /* 0x000e220000001800 */
[----:B------:R-:W-:Y:S01]  /*2ea0*/  IMAD.MOV.U32 R28, RZ, RZ, 0x0 ;  /* 0x00000000ff1c7424 */ /* 0x000fe200078e00ff */
[----:B------:R-:W-:Y:S01]  /*2eb0*/  MOV R29, 0x40180000 ;  /* 0x40180000001d7802 */ /* 0x000fe20000000f00 */
[----:B------:R-:W1:Y:S01]  /*2ec0*/  LDS.128 R4, [UR4+0x40] ;  /* 0x00004004ff047984 */ /* 0x000e620008000c00 */
[----:B------:R-:W-:Y:S01]  /*2ed0*/  IMAD.MOV.U32 R12, RZ, RZ, 0x1 ;  /* 0x00000001ff0c7424 */ /* 0x000fe200078e00ff */
[----:B------:R-:W-:Y:S02]  /*2ee0*/  BSSY.RECONVERGENT B6, `(.L_x_14) ;  /* 0x000001a000067945 */ /* 0x000fe40003800200 */
[----:B------:R-:W3:Y:S03]  /*2ef0*/  LDS.64 R10, [UR4+0x50] ;  /* 0x00005004ff0a7984 */ /* 0x000ee60008000a00 */
[----:B0-----:R-:W-:-:S08]  /*2f00*/  DFMA R14, R12, -R28, 1 ;  /* 0x3ff000000c0e742b */ /* 0x001fd0000000081c */
[----:B------:R-:W-:-:S08]  /*2f10*/  DFMA R14, R14, R14, R14 ;  /* 0x0000000e0e0e722b */ /* 0x000fd0000000000e */
[----:B------:R-:W-:Y:S02]  /*2f20*/  DFMA R14, R12, R14, R12 ;  /* 0x0000000e0c0e722b */ /* 0x000fe4000000000c */
[----:B-1----:R-:W-:-:S08]  /*2f30*/  DFMA R4, R6, 2, R4 ;  /* 0x400000000604782b */ /* 0x002fd00000000004 */
[----:B---3--:R-:W-:Y:S02]  /*2f40*/  DFMA R4, R10, 2, R4 ;  /* 0x400000000a04782b */ /* 0x008fe40000000004 */
[----:B------:R-:W-:-:S06]  /*2f50*/  DFMA R10, R14, -R28, 1 ;  /* 0x3ff000000e0a742b */ /* 0x000fcc000000081c */
[----:B------:R-:W-:Y:S02]  /*2f60*/  DADD R6, R30, R4 ;  /* 0x000000001e067229 */ /* 0x000fe40000000004 */
[----:B------:R-:W-:-:S08]  /*2f70*/  DFMA R10, R14, R10, R14 ;  /* 0x0000000a0e0a722b */ /* 0x000fd0000000000e */
[----:B------:R-:W-:Y:S01]  /*2f80*/  DMUL R4, R6, R10 ;  /* 0x0000000a06047228 */ /* 0x000fe20000000000 */
[----:B------:R-:W-:-:S07]  /*2f90*/  FSETP.GEU.AND P1, PT, |R7|, 6.5827683646048100446e-37, PT ;  /* 0x036000000700780b */ /* 0x000fce0003f2e200 */
[----:B------:R-:W-:-:S08]  /*2fa0*/  DFMA R12, R4, -6, R6 ;  /* 0xc0180000040c782b */ /* 0x000fd00000000006 */
[----:B------:R-:W-:-:S10]  /*2fb0*/  DFMA R4, R10, R12, R4 ;  /* 0x0000000c0a04722b */ /* 0x000fd40000000004 */
[----:B------:R-:W-:-:S05]  /*2fc0*/  FFMA R0, RZ, 2.375, R5 ;  /* 0x40180000ff007823 */ /* 0x000fca0000000005 */
[----:B------:R-:W-:Y:S01]  /*2fd0*/  FSETP.GT.AND P0, PT, |R0|, 1.469367938527859385e-39, PT ;  /* 0x001000000000780b */ /* 0x000fe20003f04200 */
[----:B--2---:R-:W-:-:S07]  /*2fe0*/  DFMA R8, R30, 0.5, R8 ;  /* 0x3fe000001e08782b */ /* 0x004fce0000000008 */
[----:B------:R0:W-:Y:S05]  /*2ff0*/  STS.64 [UR4+0x30], R8 ;  /* 0x00003008ff007988 */ /* 0x0001ea0008000a04 */
[----:B------:R-:W-:Y:S05]  /*3000*/  @P0 BRA P1, `(.L_x_15) ;  /* 0x00000000001c0947 */ /* 0x000fea0000800000 */
[----:B------:R-:W-:Y:S01]  /*3010*/  IMAD.MOV.U32 R4, RZ, RZ, R6 ;  /* 0x000000ffff047224 */ /* 0x000fe200078e0006 */
[----:B------:R-:W-:Y:S01]  /*3020*/  MOV R20, 0x3080 ;  /* 0x0000308000147802 */ /* 0x000fe20000000f00 */
[----:B------:R-:W-:Y:S01]  /*3030*/  IMAD.MOV.U32 R5, RZ, RZ, R7 ;  /* 0x000000ffff057224 */ /* 0x000fe200078e0007 */
[----:B------:R-:W-:Y:S01]  /*3040*/  MOV R7, 0x40180000 ;  /* 0x4018000000077802 */ /* 0x000fe20000000f00 */
[----:B------:R-:W-:Y:S02]  /*3050*/  IMAD.MOV.U32 R6, RZ, RZ, RZ ;  /* 0x000000ffff067224 */ /* 0x000fe400078e00ff */
[----:B------:R-:W-:-:S07]  /*3060*/  IMAD.MOV.U32 R21, RZ, RZ, 0x0 ;  /* 0x00000000ff157424 */ /* 0x000fce00078e00ff */
[----:B0-----:R-:W-:Y:S05]  /*3070*/  CALL.REL.NOINC `($__internal_0_$__cuda_sm20_div_rn_f64_full) ;  /* 0x0000001400547944 */ /* 0x001fea0003c00000 */
.L_x_15:
[----:B------:R-:W-:Y:S05]  /*3080*/  BSYNC.RECONVERGENT B6 ;  /* 0x0000000000067941 */ /* 0x000fea0003800200 */
.L_x_14:
[----:B------:R-:W-:Y:S02]  /*3090*/  R2UR UR4, R24 ;  /* 0x00000000180472ca */ /* 0x000fe400000e0000 */
[----:B------:R-:W-:-:S13]  /*30a0*/  R2UR UR5, R25 ;  /* 0x00000000190572ca */ /* 0x000fda00000e0000 */
[----:B0-----:R-:W2:Y:S01]  /*30b0*/  LD.E.64 R8, desc[UR4][R18.64+0x10] ;  /* 0x0000100412087980 */ /* 0x001ea2000c101b00 */
[----:B------:R-:W0:Y:S01]  /*30c0*/  LDC.64 R10, c[0x4][RZ] ;  /* 0x01000000ff0a7b82 */ /* 0x000e220000000a00 */
[----:B------:R-:W-:Y:S02]  /*30d0*/  R2UR UR6, R24 ;  /* 0x00000000180672ca */ /* 0x000fe400000e0000 */
[----:B------:R-:W-:Y:S01]  /*30e0*/  R2UR UR7, R25 ;  /* 0x00000000190772ca */ /* 0x000fe200000e0000 */
[----:B--2---:R-:W-:-:S07]  /*30f0*/  DADD R8, R8, R4 ;  /* 0x0000000008087229 */ /* 0x004fce0000000004 */
[----:B------:R1:W-:Y:S05]  /*3100*/  ST.E.64 desc[UR4][R18.64+0x10], R8 ;  /* 0x0000100812007985 */ /* 0x0003ea000c101b04 */
[----:B0-----:R-:W5:Y:S01]  /*3110*/  LDG.E.64 R10, desc[UR6][R10.64+0x8] ;  /* 0x000008060a0a7981 */ /* 0x001f62000c1e1b00 */
[----:B------:R-:W-:Y:S01]  /*3120*/  IMAD.MOV.U32 R6, RZ, RZ, R22 ;  /* 0x000000ffff067224 */ /* 0x000fe200078e0016 */
[----:B------:R-:W-:Y:S01]  /*3130*/  MOV R5, R19 ;  /* 0x0000001300057202 */ /* 0x000fe20000000f00 */
[----:B------:R-:W-:Y:S01]  /*3140*/  IMAD.MOV.U32 R7, RZ, RZ, R23 ;  /* 0x000000ffff077224 */ /* 0x000fe200078e0017 */
[----:B------:R-:W-:Y:S01]  /*3150*/  MOV R20, 0x3190 ;  /* 0x0000319000147802 */ /* 0x000fe20000000f00 */
[----:B------:R-:W-:-:S02]  /*3160*/  IMAD.MOV.U32 R4, RZ, RZ, R18 ;  /* 0x000000ffff047224 */ /* 0x000fc400078e0012 */
[----:B------:R-:W-:-:S07]  /*3170*/  IMAD.MOV.U32 R21, RZ, RZ, 0x0 ;  /* 0x00000000ff157424 */ /* 0x000fce00078e00ff */
        /* <DEDUP_REMOVED lines=82> */
[----:B------:R-:W-:Y:S01]  /*36a0*/  BSSY.RECONVERGENT B6, `(.L_x_16) ;  /* 0x000001d000067945 */ /* 0x000fe20003800200 */
[----:B------:R-:W1:Y:S01]  /*36b0*/  LDS.128 R8, [UR4+0x60] ;  /* 0x00006004ff087984 */ /* 0x000e620008000c00 */
[----:B------:R-:W-:Y:S02]  /*36c0*/  IMAD.MOV.U32 R17, RZ, RZ, 0x40180000 ;  /* 0x40180000ff117424 */ /* 0x000fe400078e00ff */
[----:B------:R-:W-:Y:S01]  /*36d0*/  IMAD.MOV.U32 R12, RZ, RZ, 0x1 ;  /* 0x00000001ff0c7424 */ /* 0x000fe200078e00ff */
[----:B------:R-:W3:Y:S05]  /*36e0*/  LDS.64 R6, [UR4+0x70] ;  /* 0x00007004ff067984 */ /* 0x000eea0008000a00 */
[----:B0-----:R-:W-:-:S08]  /*36f0*/  DFMA R22, R12, -R16, 1 ;  /* 0x3ff000000c16742b */ /* 0x001fd00000000810 */
[----:B------:R-:W-:-:S08]  /*3700*/  DFMA R22, R22, R22, R22 ;  /* 0x000000161616722b */ /* 0x000fd00000000016 */
[----:B------:R-:W-:-:S08]  /*3710*/  DFMA R22, R12, R22, R12 ;  /* 0x000000160c16722b */ /* 0x000fd0000000000c */
[----:B------:R-:W-:Y:S02]  /*3720*/  DFMA R16, R22, -R16, 1 ;  /* 0x3ff000001610742b */ /* 0x000fe40000000810 */
[----:B-1----:R-:W-:-:S06]  /*3730*/  DFMA R8, R10, 2, R8 ;  /* 0x400000000a08782b */ /* 0x002fcc0000000008 */
[----:B------:R-:W-:Y:S02]  /*3740*/  DFMA R16, R22, R16, R22 ;  /* 0x000000101610722b */ /* 0x000fe40000000016 */
[----:B---3--:R-:W-:-:S08]  /*3750*/  DFMA R6, R6, 2, R8 ;  /* 0x400000000606782b */ /* 0x008fd00000000008 */
[----:B------:R-:W-:-:S08]  /*3760*/  DADD R6, R14, R6 ;  /* 0x000000000e067229 */ /* 0x000fd00000000006 */
[----:B------:R-:W-:Y:S02]  /*3770*/  DMUL R10, R16, R6 ;  /* 0x00000006100a7228 */ /* 0x000fe40000000000 */
[----:B------:R-:W-:-:S06]  /*3780*/  FSETP.GEU.AND P1, PT, |R7|, 6.5827683646048100446e-37, PT ;  /* 0x036000000700780b */ /* 0x000fcc0003f2e200 */
[----:B------:R-:W-:Y:S02]  /*3790*/  DFMA R12, R10, -6, R6 ;  /* 0xc01800000a0c782b */ /* 0x000fe40000000006 */
[----:B--2---:R-:W-:-:S06]  /*37a0*/  DFMA R8, R14, 0.5, R4 ;  /* 0x3fe000000e08782b */ /* 0x004fcc0000000004 */
[----:B------:R-:W-:Y:S01]  /*37b0*/  DFMA R4, R16, R12, R10 ;  /* 0x0000000c1004722b */ /* 0x000fe2000000000a */
[----:B------:R0:W-:Y:S09]  /*37c0*/  STS.64 [UR4+0x38], R8 ;  /* 0x00003808ff007988 */ /* 0x0001f20008000a04 */
[----:B------:R-:W-:-:S05]  /*37d0*/  FFMA R0, RZ, 2.375, R5 ;  /* 0x40180000ff007823 */ /* 0x000fca0000000005 */
[----:B------:R-:W-:-:S13]  /*37e0*/  FSETP.GT.AND P0, PT, |R0|, 1.469367938527859385e-39, PT ;  /* 0x001000000000780b */ /* 0x000fda0003f04200 */
[----:B0-----:R-:W-:Y:S05]  /*37f0*/  @P0 BRA P1, `(.L_x_17) ;  /* 0x00000000001c0947 */ /* 0x001fea0000800000 */
[----:B------:R-:W-:Y:S01]  /*3800*/  MOV R4, R6 ;  /* 0x0000000600047202 */ /* 0x000fe20000000f00 */
[----:B------:R-:W-:Y:S01]  /*3810*/  IMAD.MOV.U32 R5, RZ, RZ, R7 ;  /* 0x000000ffff057224 */ /* 0x000fe200078e0007 */
[----:B------:R-:W-:Y:S01]  /*3820*/  MOV R20, 0x3870 ;  /* 0x0000387000147802 */ /* 0x000fe20000000f00 */
[----:B------:R-:W-:Y:S02]  /*3830*/  IMAD.MOV.U32 R6, RZ, RZ, RZ ;  /* 0x000000ffff067224 */ /* 0x000fe400078e00ff */
[----:B------:R-:W-:Y:S02]  /*3840*/  IMAD.MOV.U32 R7, RZ, RZ, 0x40180000 ;  /* 0x40180000ff077424 */ /* 0x000fe400078e00ff */
[----:B------:R-:W-:-:S07]  /*3850*/  IMAD.MOV.U32 R21, RZ, RZ, 0x0 ;  /* 0x00000000ff157424 */ /* 0x000fce00078e00ff */
[----:B------:R-:W-:Y:S05]  /*3860*/  CALL.REL.NOINC `($__internal_0_$__cuda_sm20_div_rn_f64_full) ;  /* 0x0000000c00587944 */ /* 0x000fea0003c00000 */
.L_x_17:
[----:B------:R-:W-:Y:S05]  /*3870*/  BSYNC.RECONVERGENT B6 ;  /* 0x0000000000067941 */ /* 0x000fea0003800200 */
.L_x_16:
[----:B------:R-:W-:Y:S02]  /*3880*/  R2UR UR4, R24 ;  /* 0x00000000180472ca */ /* 0x000fe400000e0000 */
[----:B------:R-:W-:-:S13]  /*3890*/  R2UR UR5, R25 ;  /* 0x00000000190572ca */ /* 0x000fda00000e0000 */
[----:B------:R-:W2:Y:S01]  /*38a0*/  LD.E.64 R6, desc[UR4][R18.64+0x18] ;  /* 0x0000180412067980 */ /* 0x000ea2000c101b00 */
[----:B------:R0:W-:Y:S05]  /*38b0*/  BMOV.32 B6, R2 ;  /* 0x0000000206007356 */ /* 0x0001ea0000000000 */
[----:B--2---:R-:W-:-:S07]  /*38c0*/  DADD R6, R6, R4 ;  /* 0x0000000006067229 */ /* 0x004fce0000000004 */
[----:B------:R1:W-:Y:S04]  /*38d0*/  ST.E.64 desc[UR4][R18.64+0x18], R6 ;  /* 0x0000180612007985 */ /* 0x0003e8000c101b04 */
[----:B0-----:R-:W2:Y:S04]  /*38e0*/  LDL R2, [R1] ;  /* 0x0000000001027983 */ /* 0x001ea80000100800 */
[----:B------:R-:W2:Y:S04]  /*38f0*/  LDL R16, [R1+0x4] ;  /* 0x0000040001107983 */ /* 0x000ea80000100800 */
[----:B------:R-:W2:Y:S04]  /*3900*/  LDL R17, [R1+0x8] ;  /* 0x0000080001117983 */ /* 0x000ea80000100800 */
[----:B-1----:R-:W2:Y:S04]  /*3910*/  LDL R18, [R1+0xc] ;  /* 0x00000c0001127983 */ /* 0x002ea80000100800 */
        /* <DEDUP_REMOVED lines=13> */
[----:B0-----:R-:W-:Y:S01]  /*39f0*/  IADD3 R1, PT, PT, R1, 0x48, RZ ;  /* 0x0000004801017810 */ /* 0x001fe20007ffe0ff */
[----:B--2---:R-:W-:Y:S06]  /*3a00*/  RET.REL.NODEC R20 `(_Z7ComputeiPd) ;  /* 0xffffffc4147c7950 */ /* 0x004fec0003c3ffff */
        .type           $_Z7ComputeiPd$_Z24KernelForecastCorrectionPdid,@function
        .size           $_Z7ComputeiPd$_Z24KernelForecastCorrectionPdid,($_Z7ComputeiPd$_Z2f1Pdd - $_Z7ComputeiPd$_Z24KernelForecastCorrectionPdid)
$_Z7ComputeiPd$_Z24KernelForecastCorrectionPdid:
        /* <DEDUP_REMOVED lines=15> */
[----:B-1----:R-:W-:Y:S02]  /*3b00*/  IMAD.MOV.U32 R24, RZ, RZ, R8 ;  /* 0x000000ffff187224 */ /* 0x002fe400078e0008 */
[----:B--2---:R-:W-:Y:S01]  /*3b10*/  IMAD.MOV.U32 R23, RZ, RZ, R5 ;  /* 0x000000ffff177224 */ /* 0x004fe200078e0005 */
[----:B0-----:R-:W-:Y:S01]  /*3b20*/  MOV R22, R4 ;  /* 0x0000000400167202 */ /* 0x001fe20000000f00 */
[----:B------:R-:W0:Y:S08]  /*3b30*/  LDC.64 R26, c[0x0][0x358] ;  /* 0x0000d600ff1a7b82 */ /* 0x000e300000000a00 */
[----:B------:R-:W1:Y:S01]  /*3b40*/  LDC.64 R2, c[0x4][RZ] ;  /* 0x01000000ff027b82 */ /* 0x000e620000000a00 */
[----:B0-----:R-:W-:-:S02]  /*3b50*/  R2UR UR4, R26 ;  /* 0x000000001a0472ca */ /* 0x001fc400000e0000 */
[----:B------:R-:W-:-:S13]  /*3b60*/  R2UR UR5, R27 ;  /* 0x000000001b0572ca */ /* 0x000fda00000e0000 */
[----:B-1----:R-:W5:Y:S01]  /*3b70*/  LDG.E.64 R2, desc[UR4][R2.64] ;  /* 0x0000000402027981 */ /* 0x002f62000c1e1b00 */
[----:B------:R-:W-:Y:S01]  /*3b80*/  IMAD.SHL.U32 R5, R6, 0x2, RZ ;  /* 0x0000000206057824 */ /* 0x000fe200078e00ff */
[----:B------:R-:W-:Y:S01]  /*3b90*/  MOV R20, 0x3c10 ;  /* 0x00003c1000147802 */ /* 0x000fe20000000f00 */
[----:B------:R-:W-:Y:S02]  /*3ba0*/  IMAD.MOV.U32 R6, RZ, RZ, R24 ;  /* 0x000000ffff067224 */ /* 0x000fe400078e0018 */
[----:B------:R-:W-:-:S04]  /*3bb0*/  IMAD.WIDE R22, R5, 0x8, R22 ;  /* 0x0000000805167825 */ /* 0x000fc800078e0216 */
[----:B------:R-:W-:Y:S01]  /*3bc0*/  IMAD.MOV.U32 R7, RZ, RZ, R25 ;  /* 0x000000ffff077224 */ /* 0x000fe200078e0019 */
[----:B------:R-:W-:Y:S01]  /*3bd0*/  MOV R5, R23 ;  /* 0x0000001700057202 */ /* 0x000fe20000000f00 */
[----:B------:R-:W-:Y:S02]  /*3be0*/  IMAD.MOV.U32 R4, RZ, RZ, R22 ;  /* 0x000000ffff047224 */ /* 0x000fe400078e0016 */
[----:B------:R-:W-:-:S07]  /*3bf0*/  IMAD.MOV.U32 R21, RZ, RZ, 0x0 ;  /* 0x00000000ff157424 */ /* 0x000fce00078e00ff */
[----:B-----5:R-:W-:Y:S05]  /*3c00*/  CALL.REL.NOINC R2 `(_Z7ComputeiPd) ;  /* 0xffffffc002fc7344 */ /* 0x020fea0003c3ffff */
[----:B------:R-:W0:Y:S01]  /*3c10*/  S2UR UR5, SR_CgaCtaId ;  /* 0x00000000000579c3 */ /* 0x000e220000008800 */
[C---:B------:R-:W-:Y:S01]  /*3c20*/  R2UR UR8, R26.reuse ;  /* 0x000000001a0872ca */ /* 0x040fe200000e0000 */
[----:B------:R-:W-:Y:S01]  /*3c30*/  UMOV UR4, 0x400 ;  /* 0x0000040000047882 */ /* 0x000fe20000000000 */
[C---:B------:R-:W-:Y:S01]  /*3c40*/  R2UR UR9, R27.reuse ;  /* 0x000000001b0972ca */ /* 0x040fe200000e0000 */
[----:B------:R-:W-:Y:S01]  /*3c50*/  IMAD.MOV.U32 R2, RZ, RZ, R4 ;  /* 0x000000ffff027224 */ /* 0x000fe200078e0004 */
[----:B------:R-:W-:Y:S01]  /*3c60*/  R2UR UR6, R26 ;  /* 0x000000001a0672ca */ /* 0x000fe200000e0000 */
[----:B------:R-:W-:Y:S01]  /*3c70*/  IMAD.MOV.U32 R3, RZ, RZ, R5 ;  /* 0x000000ffff037224 */ /* 0x000fe200078e0005 */
[----:B------:R-:W-:Y:S01]  /*3c80*/  R2UR UR7, R27 ;  /* 0x000000001b0772ca */ /* 0x000fe200000e0000 */
[----:B------:R-:W1:Y:S01]  /*3c90*/  LDC.64 R8, c[0x4][RZ] ;  /* 0x01000000ff087b82 */ /* 0x000e620000000a00 */
[----:B0-----:R-:W-:-:S07]  /*3ca0*/  ULEA UR4, UR5, UR4, 0x18 ;  /* 0x0000000405047291 */ /* 0x001fce000f8ec0ff */
[----:B-1----:R-:W5:Y:S04]  /*3cb0*/  LDG.E.64 R8, desc[UR8][R8.64] ;  /* 0x0000000808087981 */ /* 0x002f68000c1e1b00 */
[----:B------:R0:W-:Y:S04]  /*3cc0*/  STS.64 [UR4+0x20], R2 ;  /* 0x00002002ff007988 */ /* 0x0001e80008000a04 */
[----:B------:R0:W5:Y:S01]  /*3cd0*/  LD.E.64 R16, desc[UR6][R22.64] ;  /* 0x0000000616107980 */ /* 0x000162000c101b00 */
[----:B------:R-:W-:Y:S01]  /*3ce0*/  UMOV UR4, 0xd2f1a9fc ;  /* 0xd2f1a9fc00047882 */ /* 0x000fe20000000000 */
[----:B------:R-:W-:Y:S01]  /*3cf0*/  UMOV UR5, 0x3f50624d ;  /* 0x3f50624d00057882 */ /* 0x000fe20000000000 */
[----:B------:R-:W-:Y:S01]  /*3d00*/  IMAD.MOV.U32 R6, RZ, RZ, R24 ;  /* 0x000000ffff067224 */ /* 0x000fe200078e0018 */
[----:B------:R-:W-:Y:S01]  /*3d10*/  DADD R18, R24, UR4 ;  /* 0x0000000418127e29 */ /* 0x000fe20008000000 */
[----:B------:R-:W-:Y:S01]  /*3d20*/  MOV R7, R25 ;  /* 0x0000001900077202 */ /* 0x000fe20000000f00 */
[----:B------:R-:W-:Y:S01]  /*3d30*/  IMAD.MOV.U32 R4, RZ, RZ, R22 ;  /* 0x000000ffff047224 */ /* 0x000fe200078e0016 */
[----:B------:R-:W-:Y:S01]  /*3d40*/  MOV R20, 0x3d80 ;  /* 0x00003d8000147802 */ /* 0x000fe20000000f00 */
[----:B------:R-:W-:-:S02]  /*3d50*/  IMAD.MOV.U32 R5, RZ, RZ, R23 ;  /* 0x000000ffff057224 */ /* 0x000fc400078e0017 */
[----:B0-----:R-:W-:-:S07]  /*3d60*/  IMAD.MOV.U32 R21, RZ, RZ, 0x0 ;  /* 0x00000000ff157424 */ /* 0x001fce00078e00ff */
[----:B-----5:R-:W-:Y:S05]  /*3d70*/  CALL.REL.NOINC R8 `(_Z7ComputeiPd) ;  /* 0xffffffc008a07344 */ /* 0x020fea0003c3ffff */
[----:B------:R-:W0:Y:S01]  /*3d80*/  LDC.64 R2, c[0x4][RZ] ;  /* 0x01000000ff027b82 */ /* 0x000e220000000a00 */
[C---:B------:R-:W-:Y:S01]  /*3d90*/  R2UR UR6, R26.reuse ;  /* 0x000000001a0672ca */ /* 0x040fe200000e0000 */
[----:B------:R-:W-:Y:S01]  /*3da0*/  UMOV UR4, 0xd2f1a9fc ;  /* 0xd2f1a9fc00047882 */ /* 0x000fe20000000000 */
[C---:B------:R-:W-:Y:S01]  /*3db0*/  R2UR UR7, R27.reuse ;  /* 0x000000001b0772ca */ /* 0x040fe200000e0000 */
[----:B------:R-:W-:Y:S01]  /*3dc0*/  UMOV UR5, 0x3f50624d ;  /* 0x3f50624d00057882 */ /* 0x000fe20000000000 */
[----:B------:R-:W-:Y:S01]  /*3dd0*/  R2UR UR8, R26 ;  /* 0x000000001a0872ca */ /* 0x000fe200000e0000 */
[----:B------:R-:W-:Y:S01]  /*3de0*/  DFMA R16, R4, UR4, R16 ;  /* 0x0000000404107c2b */ /* 0x000fe20008000010 */
[----:B------:R-:W-:-:S09]  /*3df0*/  R2UR UR9, R27 ;  /* 0x000000001b0972ca */ /* 0x000fd200000e0000 */
[----:B------:R1:W-:Y:S04]  /*3e00*/  ST.E.64 desc[UR6][R22.64+0x10], R16 ;  /* 0x0000101016007985 */ /* 0x0003e8000c101b06 */
[----:B0-----:R-:W5:Y:S01]  /*3e10*/  LDG.E.64 R2, desc[UR8][R2.64] ;  /* 0x0000000802027981 */ /* 0x001f62000c1e1b00 */
[----:B------:R-:W-:Y:S01]  /*3e20*/  IADD3 R4, P0, PT, R22, 0x10, RZ ;  /* 0x0000001016047810 */ /* 0x000fe20007f1e0ff */
[----:B------:R-:W-:Y:S01]  /*3e30*/  IMAD.MOV.U32 R6, RZ, RZ, R18 ;  /* 0x000000ffff067224 */ /* 0x000fe200078e0012 */
[----:B------:R-:W-:Y:S01]  /*3e40*/  MOV R7, R19 ;  /* 0x0000001300077202 */ /* 0x000fe20000000f00 */
[----:B------:R-:W-:Y:S01]  /*3e50*/  IMAD.MOV.U32 R21, RZ, RZ, 0x0 ;  /* 0x00000000ff157424 */ /* 0x000fe200078e00ff */
[----:B------:R-:W-:Y:S01]  /*3e60*/  MOV R20, 0x3e90 ;  /* 0x00003e9000147802 */ /* 0x000fe20000000f00 */
[----:B-1----:R-:W-:-:S08]  /*3e70*/  IMAD.X R5, RZ, RZ, R23, P0 ;  /* 0x000000ffff057224 */ /* 0x002fd000000e0617 */
[----:B-----5:R-:W-:Y:S05]  /*3e80*/  CALL.REL.NOINC R2 `(_Z7ComputeiPd) ;  /* 0xffffffc0025c7344 */ /* 0x020fea0003c3ffff */
[----:B------:R-:W-:Y:S02]  /*3e90*/  R2UR UR4, R26 ;  /* 0x000000001a0472ca */ /* 0x000fe400000e0000 */
[----:B------:R-:W-:-:S13]  /*3ea0*/  R2UR UR5, R27 ;  /* 0x000000001b0572ca */ /* 0x000fda00000e0000 */
[----:B------:R-:W2:Y:S01]  /*3eb0*/  LD.E.64 R6, desc[UR4][R22.64] ;  /* 0x0000000416067980 */ /* 0x000ea2000c101b00 */
[----:B------:R-:W0:Y:S01]  /*3ec0*/  S2UR UR5, SR_CgaCtaId ;  /* 0x00000000000579c3 */ /* 0x000e220000008800 */
[----:B------:R-:W-:Y:S01]  /*3ed0*/  UMOV UR4, 0x400 ;  /* 0x0000040000047882 */ /* 0x000fe20000000000 */
[----:B------:R-:W-:Y:S02]  /*3ee0*/  R2UR UR6, R26 ;  /* 0x000000001a0672ca */ /* 0x000fe400000e0000 */
[----:B------:R-:W-:-:S04]  /*3ef0*/  R2UR UR7, R27 ;  /* 0x000000001b0772ca */ /* 0x000fc800000e0000 */
[----:B------:R-:W1:Y:S01]  /*3f00*/  LDC.64 R8, c[0x4][RZ] ;  /* 0x01000000ff087b82 */ /* 0x000e620000000a00 */
[----:B0-----:R-:W-:-:S03]  /*3f10*/  ULEA UR4, UR5, UR4, 0x18 ;  /* 0x0000000405047291 */ /* 0x001fc6000f8ec0ff */
[----:B------:R-:W-:-:S06]  /*3f20*/  UMOV UR5, 0x3f50624d ;  /* 0x3f50624d00057882 */ /* 0x000fcc0000000000 */
[----:B------:R-:W0:Y:S01]  /*3f30*/  LDS.64 R2, [UR4+0x20] ;  /* 0x00002004ff027984 */ /* 0x000e220008000a00 */
[----:B------:R-:W-:Y:S01]  /*3f40*/  UMOV UR4, 0xd2f1a9fc ;  /* 0xd2f1a9fc00047882 */ /* 0x000fe20000000000 */
[----:B0-----:R-:W-:-:S08]  /*3f50*/  DADD R2, R4, R2 ;  /* 0x0000000004027229 */ /* 0x001fd00000000002 */
[----:B------:R-:W-:Y:S01]  /*3f60*/  DMUL R2, R2, UR4 ;  /* 0x0000000402027c28 */ /* 0x000fe20008000000 */
[----:B------:R-:W-:Y:S02]  /*3f70*/  R2UR UR4, R26 ;  /* 0x000000001a0472ca */ /* 0x000fe400000e0000 */
[----:B------:R-:W-:-:S05]  /*3f80*/  R2UR UR5, R27 ;  /* 0x000000001b0572ca */ /* 0x000fca00000e0000 */
[----:B--2---:R-:W-:-:S08]  /*3f90*/  DFMA R2, R2, 0.5, R6 ;  /* 0x3fe000000202782b */ /* 0x004fd00000000006 */
[----:B------:R0:W-:Y:S04]  /*3fa0*/  ST.E.64 desc[UR4][R22.64], R2 ;  /* 0x0000000216007985 */ /* 0x0001e8000c101b04 */
[----:B-1----:R-:W5:Y:S01]  /*3fb0*/  LDG.E.64 R8, desc[UR6][R8.64+0x8] ;  /* 0x0000080608087981 */ /* 0x002f62000c1e1b00 */
[----:B------:R-:W-:Y:S01]  /*3fc0*/  IMAD.MOV.U32 R6, RZ, RZ, R24 ;  /* 0x000000ffff067224 */ /* 0x000fe200078e0018 */
[----:B------:R-:W-:Y:S01]  /*3fd0*/  MOV R4, R22 ;  /* 0x0000001600047202 */ /* 0x000fe20000000f00 */
[----:B------:R-:W-:Y:S01]  /*3fe0*/  IMAD.MOV.U32 R7, RZ, RZ, R25 ;  /* 0x000000ffff077224 */ /* 0x000fe200078e0019 */
[----:B------:R-:W-:Y:S01]  /*3ff0*/  MOV R20, 0x4030 ;  /* 0x0000403000147802 */ /* 0x000fe20000000f00 */
[----:B------:R-:W-:Y:S02]  /*4000*/  IMAD.MOV.U32 R5, RZ, RZ, R23 ;  /* 0x000000ffff057224 */ /* 0x000fe400078e0017 */
[----:B------:R-:W-:-:S07]  /*4010*/  IMAD.MOV.U32 R21, RZ, RZ, 0x0 ;  /* 0x00000000ff157424 */ /* 0x000fce00078e00ff */
[----:B0----5:R-:W-:Y:S05]  /*4020*/  CALL.REL.NOINC R8 `(_Z7ComputeiPd) ;  /* 0xffffffbc08f47344 */ /* 0x021fea0003c3ffff */
[----:B------:R-:W0:Y:S01]  /*4030*/  S2UR UR5, SR_CgaCtaId ;  /* 0x00000000000579c3 */ /* 0x000e220000008800 */
[C---:B------:R-:W-:Y:S01]  /*4040*/  R2UR UR8, R26.reuse ;  /* 0x000000001a0872ca */ /* 0x040fe200000e0000 */
[----:B------:R-:W-:Y:S01]  /*4050*/  UMOV UR4, 0x400 ;  /* 0x0000040000047882 */ /* 0x000fe20000000000 */
[C---:B------:R-:W-:Y:S02]  /*4060*/  R2UR UR9, R27.reuse ;  /* 0x000000001b0972ca */ /* 0x040fe400000e0000 */
[----:B------:R-:W-:Y:S02]  /*4070*/  R2UR UR6, R26 ;  /* 0x000000001a0672ca */ /* 0x000fe400000e0000 */
[----:B------:R-:W-:Y:S01]  /*4080*/  R2UR UR7, R27 ;  /* 0x000000001b0772ca */ /* 0x000fe200000e0000 */
[----:B------:R-:W1:Y:S01]  /*4090*/  LDC.64 R2, c[0x4][RZ] ;  /* 0x01000000ff027b82 */ /* 0x000e620000000a00 */
[----:B0-----:R-:W-:-:S07]  /*40a0*/  ULEA UR4, UR5, UR4, 0x18 ;  /* 0x0000000405047291 */ /* 0x001fce000f8ec0ff */
[----:B-1----:R-:W5:Y:S04]  /*40b0*/  LDG.E.64 R2, desc[UR8][R2.64+0x8] ;  /* 0x0000080802027981 */ /* 0x002f68000c1e1b00 */
[----:B------:R0:W-:Y:S04]  /*40c0*/  STS.64 [UR4+0x28], R4 ;  /* 0x00002804ff007988 */ /* 0x0001e80008000a04 */
[----:B------:R1:W5:Y:S01]  /*40d0*/  LD.E.64 R16, desc[UR6][R22.64+0x8] ;  /* 0x0000080616107980 */ /* 0x000362000c101b00 */
[----:B------:R-:W-:Y:S01]  /*40e0*/  IMAD.MOV.U32 R6, RZ, RZ, R24 ;  /* 0x000000ffff067224 */ /* 0x000fe200078e0018 */
[----:B------:R-:W-:Y:S01]  /*40f0*/  MOV R20, 0x4150 ;  /* 0x0000415000147802 */ /* 0x000fe20000000f00 */
[----:B------:R-:W-:-:S02]  /*4100*/  IMAD.MOV.U32 R7, RZ, RZ, R25 ;  /* 0x000000ffff077224 */ /* 0x000fc400078e0019 */
[----:B------:R-:W-:Y:S01]  /*4110*/  IMAD.MOV.U32 R21, RZ, RZ, 0x0 ;  /* 0x00000000ff157424 */ /* 0x000fe200078e00ff */
[----:B0-----:R-:W-:Y:S01]  /*4120*/  MOV R4, R22 ;  /* 0x0000001600047202 */ /* 0x001fe20000000f00 */
[----:B------:R-:W-:-:S07]  /*4130*/  IMAD.MOV.U32 R5, RZ, RZ, R23 ;  /* 0x000000ffff057224 */ /* 0x000fce00078e0017 */
[----:B-1---5:R-:W-:Y:S05]  /*4140*/  CALL.REL.NOINC R2 `(_Z7ComputeiPd) ;  /* 0xffffffbc02ac7344 */ /* 0x022fea0003c3ffff */
        /* <DEDUP_REMOVED lines=12> */
[----:B------:R-:W-:Y:S01]  /*4210*/  MOV R20, 0x4260 ;  /* 0x0000426000147802 */ /* 0x000fe20000000f00 */
[----:B------:R-:W-:Y:S01]  /*4220*/  IMAD.MOV.U32 R7, RZ, RZ, R19 ;  /* 0x000000ffff077224 */ /* 0x000fe200078e0013 */
[----:B------:R-:W-:Y:S01]  /*4230*/  IADD3.X R5, PT, PT, RZ, R23, RZ, P0, !PT ;  /* 0x00000017ff057210 */ /* 0x000fe200007fe4ff */
[----:B-1----:R-:W-:-:S08]  /*4240*/  IMAD.MOV.U32 R21, RZ, RZ, 0x0 ;  /* 0x00000000ff157424 */ /* 0x002fd000078e00ff */
[----:B-----5:R-:W-:Y:S05]  /*4250*/  CALL.REL.NOINC R2 `(_Z7ComputeiPd) ;  /* 0xffffffbc02687344 */ /* 0x020fea0003c3ffff */
[----:B------:R-:W-:Y:S02]  /*4260*/  R2UR UR4, R26 ;  /* 0x000000001a0472ca */ /* 0x000fe400000e0000 */
[----:B------:R-:W-:-:S13]  /*4270*/  R2UR UR5, R27 ;  /* 0x000000001b0572ca */ /* 0x000fda00000e0000 */
[----:B------:R-:W2:Y:S01]  /*4280*/  LD.E.64 R6, desc[UR4][R22.64+0x8] ;  /* 0x0000080416067980 */ /* 0x000ea2000c101b00 */
[----:B------:R-:W0:Y:S01]  /*4290*/  S2UR UR5, SR_CgaCtaId ;  /* 0x00000000000579c3 */ /* 0x000e220000008800 */
[----:B------:R-:W-:Y:S02]  /*42a0*/  UMOV UR4, 0x400 ;  /* 0x0000040000047882 */ /* 0x000fe40000000000 */
        /* <DEDUP_REMOVED lines=25> */
        .type           $_Z7ComputeiPd$_Z2f1Pdd,@function
        .size           $_Z7ComputeiPd$_Z2f1Pdd,($_Z7ComputeiPd$_Z2f2Pdd - $_Z7ComputeiPd$_Z2f1Pdd)
$_Z7ComputeiPd$_Z2f1Pdd:
[----:B------:R-:W-:Y:S02]  /*4440*/  VIADD R1, R1, 0xfffffff8 ;  /* 0xfffffff801017836 */ /* 0x000fe40000000000 */
[----:B------:R-:W-:-:S03]  /*4450*/  IMAD.MOV.U32 R3, RZ, RZ, R5 ;  /* 0x000000ffff037224 */ /* 0x000fc600078e0005 */
[----:B------:R0:W-:Y:S02]  /*4460*/  STL [R1], R2 ;  /* 0x0000000201007387 */ /* 0x0001e40000100800 */
[----:B0-----:R-:W-:Y:S01]  /*4470*/  MOV R2, R4 ;  /* 0x0000000400027202 */ /* 0x001fe20000000f00 */
[----:B------:R-:W0:Y:S04]  /*4480*/  LDCU.64 UR4, c[0x0][0x358] ;  /* 0x00006b00ff0477ac */ /* 0x000e280008000a00 */
[----:B0-----:R-:W2:Y:S04]  /*4490*/  LD.E.64 R4, desc[UR4][R2.64+0x8] ;  /* 0x0000080402047980 */ /* 0x001ea8000c101b00 */
[----:B------:R0:W2:Y:S02]  /*44a0*/  LDL R2, [R1] ;  /* 0x0000000001027983 */ /* 0x0000a40000100800 */
[----:B0-----:R-:W-:Y:S01]  /*44b0*/  VIADD R1, R1, 0x8 ;  /* 0x0000000801017836 */ /* 0x001fe20000000000 */
[----:B--2---:R-:W-:Y:S06]  /*44c0*/  RET.REL.NODEC R20 `(_Z7ComputeiPd) ;  /* 0xffffffb814cc7950 */ /* 0x004fec0003c3ffff */
        .type           $_Z7ComputeiPd$_Z2f2Pdd,@function
        .size           $_Z7ComputeiPd$_Z2f2Pdd,($__internal_0_$__cuda_sm20_div_rn_f64_full - $_Z7ComputeiPd$_Z2f2Pdd)
$_Z7ComputeiPd$_Z2f2Pdd:
[----:B------:R-:W-:Y:S02]  /*44d0*/  VIADD R1, R1, 0xfffffff8 ;  /* 0xfffffff801017836 */ /* 0x000fe40000000000 */
[----:B------:R-:W-:-:S03]  /*44e0*/  IMAD.MOV.U32 R3, RZ, RZ, R5 ;  /* 0x000000ffff037224 */ /* 0x000fc600078e0005 */
[----:B------:R0:W-:Y:S02]  /*44f0*/  STL [R1], R2 ;  /* 0x0000000201007387 */ /* 0x0001e40000100800 */
[----:B0-----:R-:W-:Y:S01]  /*4500*/  IMAD.MOV.U32 R2, RZ, RZ, R4 ;  /* 0x000000ffff027224 */ /* 0x001fe200078e0004 */
[----:B------:R-:W0:Y:S04]  /*4510*/  LDCU.64 UR4, c[0x0][0x358] ;  /* 0x00006b00ff0477ac */ /* 0x000e280008000a00 */
[----:B0-----:R-:W2:Y:S04]  /*4520*/  LD.E.64 R12, desc[UR4][R2.64] ;  /* 0x00000004020c7980 */ /* 0x001ea8000c101b00 */
[----:B------:R-:W3:Y:S01]  /*4530*/  LD.E.64 R8, desc[UR4][R2.64+0x8] ;  /* 0x0000080402087980 */ /* 0x000ee2000c101b00 */
[----:B------:R-:W-:Y:S01]  /*4540*/  DMUL R10, R6, R6 ;  /* 0x00000006060a7228 */ /* 0x000fe20000000000 */
[----:B------:R-:W-:Y:S01]  /*4550*/  UMOV UR4, 0x851eb852 ;  /* 0x851eb85200047882 */ /* 0x000fe20000000000 */
[----:B------:R-:W-:-:S02]  /*4560*/  UMOV UR5, 0x3fc851eb ;  /* 0x3fc851eb00057882 */ /* 0x000fc40000000000 */
[----:B------:R-:W-:Y:S01]  /*4570*/  DMUL R4, R6, -UR4 ;  /* 0x8000000406047c28 */ /* 0x000fe20008000000 */
[----:B------:R0:W4:Y:S03]  /*4580*/  LDL R2, [R1] ;  /* 0x0000000001027983 */ /* 0x0001260000100800 */
[----:B--2---:R-:W-:-:S08]  /*4590*/  DMUL R10, R10, R12 ;  /* 0x0000000c0a0a7228 */ /* 0x004fd00000000000 */
[----:B---3--:R-:W-:Y:S01]  /*45a0*/  DFMA R4, R4, R8, -R10 ;  /* 0x000000080404722b */ /* 0x008fe2000000080a */
[----:B0-----:R-:W-:Y:S01]  /*45b0*/  IADD3 R1, PT, PT, R1, 0x8, RZ ;  /* 0x0000000801017810 */ /* 0x001fe20007ffe0ff */
[----:B----4-:R-:W-:Y:S09]  /*45c0*/  RET.REL.NODEC R20 `(_Z7ComputeiPd) ;  /* 0xffffffb8148c7950 */ /* 0x010ff20003c3ffff */
        .weak           $__internal_0_$__cuda_sm20_div_rn_f64_full
        .type           $__internal_0_$__cuda_sm20_div_rn_f64_full,@function
        .size           $__internal_0_$__cuda_sm20_div_rn_f64_full,(.L_x_31 - $__internal_0_$__cuda_sm20_div_rn_f64_full)
$__internal_0_$__cuda_sm20_div_rn_f64_full:
[----:B------:R-:W-:Y:S02]  /*45d0*/  VIADD R1, R1, 0xffffffe0 ;  /* 0xffffffe001017836 */ /* 0x000fe40000000000 */
[----:B------:R-:W-:Y:S02]  /*45e0*/  IMAD.MOV.U32 R3, RZ, RZ, R7 ;  /* 0x000000ffff037224 */ /* 0x000fe400078e0007 */
[----:B------:R-:W-:Y:S01]  /*45f0*/  IMAD.MOV.U32 R7, RZ, RZ, R5 ;  /* 0x000000ffff077224 */ /* 0x000fe200078e0005 */
[----:B------:R-:W-:Y:S04]  /*4600*/  STL [R1+0x18], R23 ;  /* 0x0000181701007387 */ /* 0x000fe80000100800 */
[----:B------:R-:W-:Y:S04]  /*4610*/  STL [R1+0x14], R22 ;  /* 0x0000141601007387 */ /* 0x000fe80000100800 */
[----:B------:R-:W-:Y:S04]  /*4620*/  STL [R1+0x10], R19 ;  /* 0x0000101301007387 */ /* 0x000fe80000100800 */
[----:B------:R-:W-:Y:S04]  /*4630*/  STL [R1+0xc], R18 ;  /* 0x00000c1201007387 */ /* 0x000fe80000100800 */
[----:B------:R-:W-:Y:S04]  /*4640*/  STL [R1+0x8], R17 ;  /* 0x0000081101007387 */ /* 0x000fe80000100800 */
[----:B------:R-:W-:Y:S04]  /*4650*/  STL [R1+0x4], R16 ;  /* 0x0000041001007387 */ /* 0x000fe80000100800 */
[----:B------:R0:W-:Y:S02]  /*4660*/  STL [R1], R2 ;  /* 0x0000000201007387 */ /* 0x0001e40000100800 */
[----:B0-----:R-:W-:Y:S01]  /*4670*/  IMAD.MOV.U32 R2, RZ, RZ, R6 ;  /* 0x000000ffff027224 */ /* 0x001fe200078e0006 */
[----:B------:R-:W-:-:S02]  /*4680*/  MOV R6, R4 ;  /* 0x0000000400067202 */ /* 0x000fc40000000f00 */
[C---:B------:R-:W-:Y:S01]  /*4690*/  FSETP.GEU.AND P0, PT, |R3|.reuse, 1.469367938527859385e-39, PT ;  /* 0x001000000300780b */ /* 0x040fe20003f0e200 */
[----:B------:R-:W-:Y:S01]  /*46a0*/  IMAD.MOV.U32 R4, RZ, RZ, 0x1 ;  /* 0x00000001ff047424 */ /* 0x000fe200078e00ff */
[----:B------:R-:W-:Y:S01]  /*46b0*/  LOP3.LUT R8, R3, 0x800fffff, RZ, 0xc0, !PT ;  /* 0x800fffff03087812 */ /* 0x000fe200078ec0ff */
[----:B------:R-:W-:Y:S01]  /*46c0*/  IMAD.MOV.U32 R16, RZ, RZ, 0x1ca00000 ;  /* 0x1ca00000ff107424 */ /* 0x000fe200078e00ff */
[----:B------:R-:W-:Y:S01]  /*46d0*/  FSETP.GEU.AND P2, PT, |R7|, 1.469367938527859385e-39, PT ;  /* 0x001000000700780b */ /* 0x000fe20003f4e200 */
[----:B------:R-:W-:Y:S01]  /*46e0*/  BSSY.RECONVERGENT B0, `(.L_x_18) ;  /* 0x000004f000007945 */ /* 0x000fe20003800200 */
[----:B------:R-:W-:Y:S01]  /*46f0*/  LOP3.LUT R9, R8, 0x3ff00000, RZ, 0xfc, !PT ;  /* 0x3ff0000008097812 */ /* 0x000fe200078efcff */
[----:B------:R-:W-:Y:S01]  /*4700*/  IMAD.MOV.U32 R8, RZ, RZ, R2 ;  /* 0x000000ffff087224 */ /* 0x000fe200078e0002 */
[----:B------:R-:W-:Y:S02]  /*4710*/  LOP3.LUT R18, R3, 0x7ff00000, RZ, 0xc0, !PT ;  /* 0x7ff0000003127812 */ /* 0x000fe400078ec0ff */
[----:B------:R-:W-:-:S03]  /*4720*/  LOP3.LUT R19, R7, 0x7ff00000, RZ, 0xc0, !PT ;  /* 0x7ff0000007137812 */ /* 0x000fc600078ec0ff */
[----:B------:R-:W-:Y:S01]  /*4730*/  @!P0 DMUL R8, R2, 8.98846567431157953865e+307 ;  /* 0x7fe0000002088828 */ /* 0x000fe20000000000 */
[----:B------:R-:W-:Y:S01]  /*4740*/  ISETP.GE.U32.AND P1, PT, R19, R18, PT ;  /* 0x000000121300720c */ /* 0x000fe20003f26070 */
[----:B------:R-:W-:Y:S02]  /*4750*/  IMAD.MOV.U32 R17, RZ, RZ, R19 ;  /* 0x000000ffff117224 */ /* 0x000fe400078e0013 */
[----:B------:R-:W-:Y:S02]  /*4760*/  IMAD.MOV.U32 R0, RZ, RZ, R18 ;  /* 0x000000ffff007224 */ /* 0x000fe400078e0012 */
[----:B------:R-:W0:Y:S04]  /*4770*/  MUFU.RCP64H R5, R9 ;  /* 0x0000000900057308 */ /* 0x000e280000001800 */
[----:B------:R-:W-:-:S05]  /*4780*/  @!P0 LOP3.LUT R0, R9, 0x7ff00000, RZ, 0xc0, !PT ;  /* 0x7ff0000009008812 */ /* 0x000fca00078ec0ff */
[----:B------:R-:W-:Y:S01]  /*4790*/  VIADD R23, R0, 0xffffffff ;  /* 0xffffffff00177836 */ /* 0x000fe20000000000 */
[----:B0-----:R-:W-:-:S08]  /*47a0*/  DFMA R10, R4, -R8, 1 ;  /* 0x3ff00000040a742b */ /* 0x001fd00000000808 */
[----:B------:R-:W-:-:S08]  /*47b0*/  DFMA R10, R10, R10, R10 ;  /* 0x0000000a0a0a722b */ /* 0x000fd0000000000a */
[----:B------:R-:W-:Y:S01]  /*47c0*/  DFMA R12, R4, R10, R4 ;  /* 0x0000000a040c722b */ /* 0x000fe20000000004 */
[----:B------:R-:W-:Y:S01]  /*47d0*/  SEL R11, R16, 0x63400000, !P1 ;  /* 0x63400000100b7807 */ /* 0x000fe20004800000 */
[----:B------:R-:W-:-:S03]  /*47e0*/  IMAD.MOV.U32 R10, RZ, RZ, R6 ;  /* 0x000000ffff0a7224 */ /* 0x000fc600078e0006 */
[C-C-:B------:R-:W-:Y:S02]  /*47f0*/  @!P2 LOP3.LUT R4, R11.reuse, 0x80000000, R7.reuse, 0xf8, !PT ;  /* 0x800000000b04a812 */ /* 0x140fe400078ef807 */
[----:B------:R-:W-:Y:S01]  /*4800*/  LOP3.LUT R11, R11, 0x800fffff, R7, 0xf8, !PT ;  /* 0x800fffff0b0b7812 */ /* 0x000fe200078ef807 */
[----:B------:R-:W-:Y:S01]  /*4810*/  DFMA R14, R12, -R8, 1 ;  /* 0x3ff000000c0e742b */ /* 0x000fe20000000808 */
[----:B------:R-:W-:Y:S02]  /*4820*/  @!P2 LOP3.LUT R5, R4, 0x100000, RZ, 0xfc, !PT ;  /* 0x001000000405a812 */ /* 0x000fe400078efcff */
[----:B------:R-:W-:-:S05]  /*4830*/  @!P2 MOV R4, RZ ;  /* 0x000000ff0004a202 */ /* 0x000fca0000000f00 */
[----:B------:R-:W-:Y:S02]  /*4840*/  DFMA R14, R12, R14, R12 ;  /* 0x0000000e0c0e722b */ /* 0x000fe4000000000c */
[----:B------:R-:W-:-:S08]  /*4850*/  @!P2 DFMA R10, R10, 2, -R4 ;  /* 0x400000000a0aa82b */ /* 0x000fd00000000804 */
[----:B------:R-:W-:Y:S02]  /*4860*/  DMUL R4, R14, R10 ;  /* 0x0000000a0e047228 */ /* 0x000fe40000000000 */
[----:B------:R-:W-:-:S05]  /*4870*/  @!P2 LOP3.LUT R17, R11, 0x7ff00000, RZ, 0xc0, !PT ;  /* 0x7ff000000b11a812 */ /* 0x000fca00078ec0ff */
[----:B------:R-:W-:Y:S01]  /*4880*/  VIADD R22, R17, 0xffffffff ;  /* 0xffffffff11167836 */ /* 0x000fe20000000000 */
[----:B------:R-:W-:-:S04]  /*4890*/  DFMA R12, R4, -R8, R10 ;  /* 0x80000008040c722b */ /* 0x000fc8000000000a */
[----:B------:R-:W-:-:S04]  /*48a0*/  ISETP.GT.U32.AND P0, PT, R22, 0x7feffffe, PT ;  /* 0x7feffffe1600780c */ /* 0x000fc80003f04070 */
[----:B------:R-:W-:Y:S01]  /*48b0*/  ISETP.GT.U32.OR P0, PT, R23, 0x7feffffe, P0 ;  /* 0x7feffffe1700780c */ /* 0x000fe20000704470 */
[----:B------:R-:W-:-:S12]  /*48c0*/  DFMA R12, R14, R12, R4 ;  /* 0x0000000c0e0c722b */ /* 0x000fd80000000004 */
[----:B------:R-:W-:Y:S05]  /*48d0*/  @P0 BRA `(.L_x_19) ;  /* 0x0000000000680947 */ /* 0x000fea0003800000 */
[CC--:B------:R-:W-:Y:S01]  /*48e0*/  VIADDMNMX R0, R19.reuse, -R18.reuse, 0xb9600000, !PT ;  /* 0xb960000013007446 */ /* 0x0c0fe20007800912 */
[----:B------:R-:W-:Y:S01]  /*48f0*/  IMAD.MOV.U32 R6, RZ, RZ, RZ ;  /* 0x000000ffff067224 */ /* 0x000fe200078e00ff */
[----:B------:R-:W-:Y:S02]  /*4900*/  ISETP.GE.U32.AND P0, PT, R19, R18, PT ;  /* 0x000000121300720c */ /* 0x000fe40003f06070 */
[----:B------:R-:W-:Y:S02]  /*4910*/  VIMNMX R0, PT, PT, R0, 0x46a00000, PT ;  /* 0x46a0000000007848 */ /* 0x000fe40003fe0100 */
[----:B------:R-:W-:-:S04]  /*4920*/  SEL R5, R16, 0x63400000, !P0 ;  /* 0x6340000010057807 */ /* 0x000fc80004000000 */
[----:B------:R-:W-:-:S05]  /*4930*/  IADD3 R0, PT, PT, -R5, R0, RZ ;  /* 0x0000000005007210 */ /* 0x000fca0007ffe1ff */
[----:B------:R-:W-:-:S06]  /*4940*/  VIADD R7, R0, 0x7fe00000 ;  /* 0x7fe0000000077836 */ /* 0x000fcc0000000000 */
[----:B------:R-:W-:-:S10]  /*4950*/  DMUL R4, R12, R6 ;  /* 0x000000060c047228 */ /* 0x000fd40000000000 */
[----:B------:R-:W-:-:S13]  /*4960*/  FSETP.GTU.AND P0, PT, |R5|, 1.469367938527859385e-39, PT ;  /* 0x001000000500780b */ /* 0x000fda0003f0c200 */
[----:B------:R-:W-:Y:S05]  /*4970*/  @P0 BRA `(.L_x_20) ;  /* 0x0000000000940947 */ /* 0x000fea0003800000 */
[----:B------:R-:W-:Y:S01]  /*4980*/  DFMA R8, R12, -R8, R10 ;  /* 0x800000080c08722b */ /* 0x000fe2000000000a */
[----:B------:R-:W-:-:S09]  /*4990*/  IMAD.MOV.U32 R6, RZ, RZ, RZ ;  /* 0x000000ffff067224 */ /* 0x000fd200078e00ff */
[C---:B------:R-:W-:Y:S02]  /*49a0*/  FSETP.NEU.AND P0, PT, R9.reuse, RZ, PT ;  /* 0x000000ff0900720b */ /* 0x040fe40003f0d000 */
[----:B------:R-:W-:-:S04]  /*49b0*/  LOP3.LUT R11, R9, 0x80000000, R3, 0x48, !PT ;  /* 0x80000000090b7812 */ /* 0x000fc800078e4803 */
[----:B------:R-:W-:-:S07]  /*49c0*/  LOP3.LUT R7, R11, R7, RZ, 0xfc, !PT ;  /* 0x000000070b077212 */ /* 0x000fce00078efcff */
[----:B------:R-:W-:Y:S05]  /*49d0*/  @!P0 BRA `(.L_x_20) ;  /* 0x00000000007c8947 */ /* 0x000fea0003800000 */
[----:B------:R-:W-:Y:S01]  /*49e0*/  IMAD.MOV R3, RZ, RZ, -R0 ;  /* 0x000000ffff037224 */ /* 0x000fe200078e0a00 */
[----:B------:R-:W-:Y:S01]  /*49f0*/  MOV R2, RZ ;  /* 0x000000ff00027202 */ /* 0x000fe20000000f00 */
[----:B------:R-:W-:-:S05]  /*4a00*/  DMUL.RP R6, R12, R6 ;  /* 0x000000060c067228 */ /* 0x000fca0000008000 */
[----:B------:R-:W-:-:S05]  /*4a10*/  DFMA R2, R4, -R2, R12 ;  /* 0x800000020402722b */ /* 0x000fca000000000c */
[----:B------:R-:W-:Y:S02]  /*4a20*/  LOP3.LUT R11, R7, R11, RZ, 0x3c, !PT ;  /* 0x0000000b070b7212 */ /* 0x000fe400078e3cff */
[----:B------:R-:W-:-:S04]  /*4a30*/  IADD3 R2, PT, PT, -R0, -0x43300000, RZ ;  /* 0xbcd0000000027810 */ /* 0x000fc80007ffe1ff */
[----:B------:R-:W-:-:S04]  /*4a40*/  FSETP.NEU.AND P0, PT, |R3|, R2, PT ;  /* 0x000000020300720b */ /* 0x000fc80003f0d200 */
[----:B------:R-:W-:Y:S02]  /*4a50*/  FSEL R4, R6, R4, !P0 ;  /* 0x0000000406047208 */ /* 0x000fe40004000000 */
[----:B------:R-:W-:Y:S01]  /*4a60*/  FSEL R5, R11, R5, !P0 ;  /* 0x000000050b057208 */ /* 0x000fe20004000000 */
[----:B------:R-:W-:Y:S06]  /*4a70*/  BRA `(.L_x_20) ;  /* 0x0000000000547947 */ /* 0x000fec0003800000 */
.L_x_19:
[----:B------:R-:W-:-:S14]  /*4a80*/  DSETP.NAN.AND P0, PT, R6, R6, PT ;  /* 0x000000060600722a */ /* 0x000fdc0003f08000 */
[----:B------:R-:W-:Y:S05]  /*4a90*/  @P0 BRA `(.L_x_21) ;  /* 0x0000000000440947 */ /* 0x000fea0003800000 */
[----:B------:R-:W-:-:S14]  /*4aa0*/  DSETP.NAN.AND P0, PT, R2, R2, PT ;  /* 0x000000020200722a */ /* 0x000fdc0003f08000 */
[----:B------:R-:W-:Y:S05]  /*4ab0*/  @P0 BRA `(.L_x_22) ;  /* 0x0000000000300947 */ /* 0x000fea0003800000 */
[----:B------:R-:W-:Y:S01]  /*4ac0*/  ISETP.NE.AND P0, PT, R17, R0, PT ;  /* 0x000000001100720c */ /* 0x000fe20003f05270 */
[----:B------:R-:W-:Y:S02]  /*4ad0*/  IMAD.MOV.U32 R4, RZ, RZ, 0x0 ;  /* 0x00000000ff047424 */ /* 0x000fe400078e00ff */
[----:B------:R-:W-:-:S10]  /*4ae0*/  IMAD.MOV.U32 R5, RZ, RZ, -0x80000 ;  /* 0xfff80000ff057424 */ /* 0x000fd400078e00ff */
[----:B------:R-:W-:Y:S05]  /*4af0*/  @!P0 BRA `(.L_x_20) ;  /* 0x0000000000348947 */ /* 0x000fea0003800000 */
[----:B------:R-:W-:Y:S02]  /*4b00*/  ISETP.NE.AND P0, PT, R17, 0x7ff00000, PT ;  /* 0x7ff000001100780c */ /* 0x000fe40003f05270 */
[----:B------:R-:W-:Y:S02]  /*4b10*/  LOP3.LUT R5, R7, 0x80000000, R3, 0x48, !PT ;  /* 0x8000000007057812 */ /* 0x000fe400078e4803 */
[----:B------:R-:W-:-:S13]  /*4b20*/  ISETP.EQ.OR P0, PT, R0, RZ, !P0 ;  /* 0x000000ff0000720c */ /* 0x000fda0004702670 */
[----:B------:R-:W-:Y:S01]  /*4b30*/  @P0 LOP3.LUT R0, R5, 0x7ff00000, RZ, 0xfc, !PT ;  /* 0x7ff0000005000812 */ /* 0x000fe200078efcff */
[----:B------:R-:W-:Y:S02]  /*4b40*/  @!P0 IMAD.MOV.U32 R4, RZ, RZ, RZ ;  /* 0x000000ffff048224 */ /* 0x000fe400078e00ff */
[----:B------:R-:W-:Y:S01]  /*4b50*/  @P0 IMAD.MOV.U32 R4, RZ, RZ, RZ ;  /* 0x000000ffff040224 */ /* 0x000fe200078e00ff */
[----:B------:R-:W-:Y:S01]  /*4b60*/  @P0 MOV R5, R0 ;  /* 0x0000000000050202 */ /* 0x000fe20000000f00 */
[----:B------:R-:W-:Y:S06]  /*4b70*/  BRA `(.L_x_20) ;  /* 0x0000000000147947 */ /* 0x000fec0003800000 */
.L_x_22:
[----:B------:R-:W-:Y:S01]  /*4b80*/  LOP3.LUT R5, R3, 0x80000, RZ, 0xfc, !PT ;  /* 0x0008000003057812 */ /* 0x000fe200078efcff */
[----:B------:R-:W-:Y:S01]  /*4b90*/  IMAD.MOV.U32 R4, RZ, RZ, R2 ;  /* 0x000000ffff047224 */ /* 0x000fe200078e0002 */
[----:B------:R-:W-:Y:S06]  /*4ba0*/  BRA `(.L_x_20) ;  /* 0x0000000000087947 */ /* 0x000fec0003800000 */
.L_x_21:
[----:B------:R-:W-:Y:S01]  /*4bb0*/  LOP3.LUT R5, R7, 0x80000, RZ, 0xfc, !PT ;  /* 0x0008000007057812 */ /* 0x000fe200078efcff */
[----:B------:R-:W-:-:S07]  /*4bc0*/  IMAD.MOV.U32 R4, RZ, RZ, R6 ;  /* 0x000000ffff047224 */ /* 0x000fce00078e0006 */
.L_x_20:
[----:B------:R-:W-:Y:S05]  /*4bd0*/  BSYNC.RECONVERGENT B0 ;  /* 0x0000000000007941 */ /* 0x000fea0003800200 */
.L_x_18:
[----:B------:R-:W2:Y:S04]  /*4be0*/  LDL R2, [R1] ;  /* 0x0000000001027983 */ /* 0x000ea80000100800 */
        /* <DEDUP_REMOVED lines=8> */
.L_x_23:
[----:B------:R-:W-:-:S00]  /*4c70*/  BRA `(.L_x_23) ;  /* 0xfffffffc00fc7947 */ /* 0x000fc0000383ffff */
[----:B------:R-:W-:-:S00]  /*4c80*/  NOP ;  /* 0x0000000000007918 */ /* 0x000fc00000000000 */
[----:B------:R-:W-:-:S00]  /*4c90*/  NOP ;  /* 0x0000000000007918 */ /* 0x000fc00000000000 */
[----:B------:R-:W-:-:S00]  /*4ca0*/  NOP ;  /* 0x0000000000007918 */ /* 0x000fc00000000000 */
[----:B------:R-:W-:-:S00]  /*4cb0*/  NOP ;  /* 0x0000000000007918 */ /* 0x000fc00000000000 */
[----:B------:R-:W-:-:S00]  /*4cc0*/  NOP ;  /* 0x0000000000007918 */ /* 0x000fc00000000000 */
[----:B------:R-:W-:-:S00]  /*4cd0*/  NOP ;  /* 0x0000000000007918 */ /* 0x000fc00000000000 */
[----:B------:R-:W-:-:S00]  /*4ce0*/  NOP ;  /* 0x0000000000007918 */ /* 0x000fc00000000000 */
[----:B------:R-:W-:-:S00]  /*4cf0*/  NOP ;  /* 0x0000000000007918 */ /* 0x000fc00000000000 */
.L_x_31:


//--------------------- .nv.global.init           --------------------------
	.section	.nv.global.init,"aw",@progbits
	.align	8
.nv.global.init:
	.type		fs,@object
	.size		fs,(methods - fs)
fs:
        /*0000*/ 	.byte	0x40, 0x44, 0x00, 0x00, 0x00, 0x00, 0x00, 0x00, 0xd0, 0x44, 0x00, 0x00, 0x00, 0x00, 0x00, 0x00
	.type		methods,@object
	.size		methods,(.L_1 - methods)
methods:
        /*0010*/ 	.byte	0xb0, 0x03, 0x00, 0x00, 0x00, 0x00, 0x00, 0x00, 0x90, 0x1e, 0x00, 0x00, 0x00, 0x00, 0x00, 0x00
        /*0020*/ 	.byte	0x10, 0x3a, 0x00, 0x00, 0x00, 0x00, 0x00, 0x00, 0xd0, 0x26, 0x00, 0x00, 0x00, 0x00, 0x00, 0x00
        /*0030*/ 	.byte	0xf0, 0x06, 0x00, 0x00, 0x00, 0x00, 0x00, 0x00
.L_1:


//--------------------- .nv.shared._Z7ComputeiPd  --------------------------
	.section	.nv.shared._Z7ComputeiPd,"aw",@nobits
	.sectionflags	@""
	.align	8
.nv.shared._Z7ComputeiPd:
	.zero		1168


//--------------------- .nv.shared.reserved.0     --------------------------
	.section	.nv.shared.reserved.0,"aw",@nobits
	.weak		__nv_reservedSMEM_offset_0_alias
	.size		__nv_reservedSMEM_offset_0_alias, 0, 64
	.other		__nv_reservedSMEM_offset_0_alias,@"STO_CUDA_RESERVED_SHARED STV_DEFAULT"
__nv_reservedSMEM_offset_0_alias:
	.zero		0
	.zero		64


//--------------------- .nv.constant0._Z7ComputeiPd --------------------------
	.section	.nv.constant0._Z7ComputeiPd,"a",@progbits
	.sectionflags	@""
	.align	4
.nv.constant0._Z7ComputeiPd:
	.zero		912


//--------------------- SYMBOLS --------------------------

	.type		.nv.reservedSmem.offset0,@object
	.size		.nv.reservedSmem.offset0,0x4
	.type		.nv.reservedSmem.cap,@object
	.size		.nv.reservedSmem.cap,0x4
